//
// Generated by NVIDIA NVVM Compiler
//
// Compiler Build ID: CL-36424714
// Cuda compilation tools, release 13.0, V13.0.88
// Based on NVVM 20.0.0
//

.version 9.0
.target sm_100
.address_size 64

	// .globl	_Z11maskComputeP6uchar4Pbii
.global .align 1 .b8 _ZN34_INTERNAL_395d213e_4_k_cu_336cd1ae4cuda3std3__45__cpo5beginE[1];
.global .align 1 .b8 _ZN34_INTERNAL_395d213e_4_k_cu_336cd1ae4cuda3std3__45__cpo3endE[1];
.global .align 1 .b8 _ZN34_INTERNAL_395d213e_4_k_cu_336cd1ae4cuda3std3__45__cpo6cbeginE[1];
.global .align 1 .b8 _ZN34_INTERNAL_395d213e_4_k_cu_336cd1ae4cuda3std3__45__cpo4cendE[1];
.global .align 1 .b8 _ZN34_INTERNAL_395d213e_4_k_cu_336cd1ae4cuda3std3__45__cpo6rbeginE[1];
.global .align 1 .b8 _ZN34_INTERNAL_395d213e_4_k_cu_336cd1ae4cuda3std3__45__cpo4rendE[1];
.global .align 1 .b8 _ZN34_INTERNAL_395d213e_4_k_cu_336cd1ae4cuda3std3__45__cpo7crbeginE[1];
.global .align 1 .b8 _ZN34_INTERNAL_395d213e_4_k_cu_336cd1ae4cuda3std3__45__cpo5crendE[1];
.global .align 1 .b8 _ZN34_INTERNAL_395d213e_4_k_cu_336cd1ae4cuda3std3__436_GLOBAL__N__395d213e_4_k_cu_336cd1ae6ignoreE[1];
.global .align 1 .b8 _ZN34_INTERNAL_395d213e_4_k_cu_336cd1ae4cuda3std3__419piecewise_constructE[1];
.global .align 1 .b8 _ZN34_INTERNAL_395d213e_4_k_cu_336cd1ae4cuda3std3__48in_placeE[1];
.global .align 1 .b8 _ZN34_INTERNAL_395d213e_4_k_cu_336cd1ae4cuda3std3__420unreachable_sentinelE[1];
.global .align 1 .b8 _ZN34_INTERNAL_395d213e_4_k_cu_336cd1ae4cuda3std3__47nulloptE[1];
.global .align 1 .b8 _ZN34_INTERNAL_395d213e_4_k_cu_336cd1ae4cuda3std3__48unexpectE[1];
.global .align 1 .b8 _ZN34_INTERNAL_395d213e_4_k_cu_336cd1ae4cuda3std6ranges3__45__cpo4swapE[1];
.global .align 1 .b8 _ZN34_INTERNAL_395d213e_4_k_cu_336cd1ae4cuda3std6ranges3__45__cpo9iter_moveE[1];
.global .align 1 .b8 _ZN34_INTERNAL_395d213e_4_k_cu_336cd1ae4cuda3std6ranges3__45__cpo5beginE[1];
.global .align 1 .b8 _ZN34_INTERNAL_395d213e_4_k_cu_336cd1ae4cuda3std6ranges3__45__cpo3endE[1];
.global .align 1 .b8 _ZN34_INTERNAL_395d213e_4_k_cu_336cd1ae4cuda3std6ranges3__45__cpo6cbeginE[1];
.global .align 1 .b8 _ZN34_INTERNAL_395d213e_4_k_cu_336cd1ae4cuda3std6ranges3__45__cpo4cendE[1];
.global .align 1 .b8 _ZN34_INTERNAL_395d213e_4_k_cu_336cd1ae4cuda3std6ranges3__45__cpo7advanceE[1];
.global .align 1 .b8 _ZN34_INTERNAL_395d213e_4_k_cu_336cd1ae4cuda3std6ranges3__45__cpo9iter_swapE[1];
.global .align 1 .b8 _ZN34_INTERNAL_395d213e_4_k_cu_336cd1ae4cuda3std6ranges3__45__cpo4nextE[1];
.global .align 1 .b8 _ZN34_INTERNAL_395d213e_4_k_cu_336cd1ae4cuda3std6ranges3__45__cpo4prevE[1];
.global .align 1 .b8 _ZN34_INTERNAL_395d213e_4_k_cu_336cd1ae4cuda3std6ranges3__45__cpo4dataE[1];
.global .align 1 .b8 _ZN34_INTERNAL_395d213e_4_k_cu_336cd1ae4cuda3std6ranges3__45__cpo5cdataE[1];
.global .align 1 .b8 _ZN34_INTERNAL_395d213e_4_k_cu_336cd1ae4cuda3std6ranges3__45__cpo4sizeE[1];
.global .align 1 .b8 _ZN34_INTERNAL_395d213e_4_k_cu_336cd1ae4cuda3std6ranges3__45__cpo5ssizeE[1];
.global .align 1 .b8 _ZN34_INTERNAL_395d213e_4_k_cu_336cd1ae4cuda3std6ranges3__45__cpo8distanceE[1];
.global .align 1 .b8 _ZN34_INTERNAL_395d213e_4_k_cu_336cd1ae6thrust24THRUST_300001_SM_1000_NS8cuda_cub3parE[1];
.global .align 1 .b8 _ZN34_INTERNAL_395d213e_4_k_cu_336cd1ae6thrust24THRUST_300001_SM_1000_NS8cuda_cub10par_nosyncE[1];
.global .align 1 .b8 _ZN34_INTERNAL_395d213e_4_k_cu_336cd1ae6thrust24THRUST_300001_SM_1000_NS6system6detail10sequential3seqE[1];
.global .align 1 .b8 _ZN34_INTERNAL_395d213e_4_k_cu_336cd1ae6thrust24THRUST_300001_SM_1000_NS12placeholders2_1E[1];
.global .align 1 .b8 _ZN34_INTERNAL_395d213e_4_k_cu_336cd1ae6thrust24THRUST_300001_SM_1000_NS12placeholders2_2E[1];
.global .align 1 .b8 _ZN34_INTERNAL_395d213e_4_k_cu_336cd1ae6thrust24THRUST_300001_SM_1000_NS12placeholders2_3E[1];
.global .align 1 .b8 _ZN34_INTERNAL_395d213e_4_k_cu_336cd1ae6thrust24THRUST_300001_SM_1000_NS12placeholders2_4E[1];
.global .align 1 .b8 _ZN34_INTERNAL_395d213e_4_k_cu_336cd1ae6thrust24THRUST_300001_SM_1000_NS12placeholders2_5E[1];
.global .align 1 .b8 _ZN34_INTERNAL_395d213e_4_k_cu_336cd1ae6thrust24THRUST_300001_SM_1000_NS12placeholders2_6E[1];
.global .align 1 .b8 _ZN34_INTERNAL_395d213e_4_k_cu_336cd1ae6thrust24THRUST_300001_SM_1000_NS12placeholders2_7E[1];
.global .align 1 .b8 _ZN34_INTERNAL_395d213e_4_k_cu_336cd1ae6thrust24THRUST_300001_SM_1000_NS12placeholders2_8E[1];
.global .align 1 .b8 _ZN34_INTERNAL_395d213e_4_k_cu_336cd1ae6thrust24THRUST_300001_SM_1000_NS12placeholders2_9E[1];
.global .align 1 .b8 _ZN34_INTERNAL_395d213e_4_k_cu_336cd1ae6thrust24THRUST_300001_SM_1000_NS12placeholders3_10E[1];
.global .align 1 .b8 _ZN34_INTERNAL_395d213e_4_k_cu_336cd1ae6thrust24THRUST_300001_SM_1000_NS3seqE[1];

.visible .entry _Z11maskComputeP6uchar4Pbii(
	.param .u64 .ptr .align 1 _Z11maskComputeP6uchar4Pbii_param_0,
	.param .u64 .ptr .align 1 _Z11maskComputeP6uchar4Pbii_param_1,
	.param .u32 _Z11maskComputeP6uchar4Pbii_param_2,
	.param .u32 _Z11maskComputeP6uchar4Pbii_param_3
)
{
	.reg .pred 	%p<5>;
	.reg .b16 	%rs<6>;
	.reg .b32 	%r<8>;
	.reg .b64 	%rd<9>;

	ld.param.u64 	%rd3, [_Z11maskComputeP6uchar4Pbii_param_0];
	ld.param.u64 	%rd4, [_Z11maskComputeP6uchar4Pbii_param_1];
	ld.param.u32 	%r2, [_Z11maskComputeP6uchar4Pbii_param_2];
	ld.param.u32 	%r3, [_Z11maskComputeP6uchar4Pbii_param_3];
	cvta.to.global.u64 	%rd5, %rd4;
	mov.u32 	%r4, %ctaid.x;
	mov.u32 	%r5, %ntid.x;
	mov.u32 	%r6, %tid.x;
	mad.lo.s32 	%r1, %r4, %r5, %r6;
	mul.lo.s32 	%r7, %r3, %r2;
	cvt.s64.s32 	%rd6, %r1;
	add.s64 	%rd1, %rd5, %rd6;
	mov.b16 	%rs1, 0;
	st.global.u8 	[%rd1], %rs1;
	setp.ge.s32 	%p1, %r1, %r7;
	@%p1 bra 	$L__BB0_5;
	cvta.to.global.u64 	%rd7, %rd3;
	mul.wide.s32 	%rd8, %r1, 4;
	add.s64 	%rd2, %rd7, %rd8;
	ld.global.u8 	%rs2, [%rd2];
	setp.eq.s16 	%p2, %rs2, 255;
	@%p2 bra 	$L__BB0_5;
	ld.global.u8 	%rs3, [%rd2+1];
	setp.eq.s16 	%p3, %rs3, 255;
	@%p3 bra 	$L__BB0_5;
	ld.global.u8 	%rs4, [%rd2+2];
	setp.eq.s16 	%p4, %rs4, 255;
	@%p4 bra 	$L__BB0_5;
	mov.b16 	%rs5, 1;
	st.global.u8 	[%rd1], %rs5;
$L__BB0_5:
	ret;

}
	// .globl	_Z10borderMarkPhPbii
.visible .entry _Z10borderMarkPhPbii(
	.param .u64 .ptr .align 1 _Z10borderMarkPhPbii_param_0,
	.param .u64 .ptr .align 1 _Z10borderMarkPhPbii_param_1,
	.param .u32 _Z10borderMarkPhPbii_param_2,
	.param .u32 _Z10borderMarkPhPbii_param_3
)
{
	.reg .pred 	%p<12>;
	.reg .b16 	%rs<10>;
	.reg .b32 	%r<21>;
	.reg .b64 	%rd<15>;

	ld.param.u64 	%rd1, [_Z10borderMarkPhPbii_param_0];
	ld.param.u64 	%rd2, [_Z10borderMarkPhPbii_param_1];
	ld.param.u32 	%r3, [_Z10borderMarkPhPbii_param_2];
	ld.param.u32 	%r4, [_Z10borderMarkPhPbii_param_3];
	mov.u32 	%r5, %ctaid.x;
	mov.u32 	%r6, %ntid.x;
	mov.u32 	%r7, %tid.x;
	mad.lo.s32 	%r2, %r5, %r6, %r7;
	div.s32 	%r8, %r2, %r3;
	mul.lo.s32 	%r9, %r8, %r3;
	sub.s32 	%r10, %r2, %r9;
	setp.ge.s32 	%p1, %r8, %r4;
	min.s32 	%r11, %r8, %r10;
	setp.lt.s32 	%p2, %r11, 1;
	setp.lt.s32 	%p3, %r3, 0;
	or.pred  	%p4, %p2, %p3;
	mov.b16 	%rs9, 0;
	or.pred  	%p5, %p4, %p1;
	@%p5 bra 	$L__BB1_2;
	cvta.to.global.u64 	%rd3, %rd2;
	sub.s32 	%r12, %r2, %r3;
	cvt.s64.s32 	%rd4, %r12;
	add.s64 	%rd5, %rd3, %rd4;
	ld.global.u8 	%rs4, [%rd5];
	setp.eq.s16 	%p6, %rs4, 1;
	selp.u32 	%r13, 1, 0, %p6;
	add.s32 	%r14, %r2, %r3;
	cvt.u64.u32 	%rd6, %r14;
	add.s64 	%rd7, %rd3, %rd6;
	ld.global.u8 	%rs5, [%rd7];
	setp.eq.s16 	%p7, %rs5, 1;
	selp.b32 	%r15, 2, 1, %p6;
	selp.b32 	%r16, %r15, %r13, %p7;
	cvt.u64.u32 	%rd8, %r2;
	add.s64 	%rd9, %rd3, %rd8;
	ld.global.u8 	%rs6, [%rd9+1];
	setp.eq.s16 	%p8, %rs6, 1;
	selp.u32 	%r17, 1, 0, %p8;
	add.s32 	%r18, %r16, %r17;
	cvt.u64.u32 	%rd10, %r3;
	add.s64 	%rd11, %rd5, %rd10;
	ld.global.u8 	%rs7, [%rd11+-1];
	setp.eq.s16 	%p9, %rs7, 1;
	selp.u32 	%r19, 1, 0, %p9;
	add.s32 	%r20, %r18, %r19;
	setp.eq.s32 	%p10, %r20, 4;
	selp.b16 	%rs8, 2, 1, %p10;
	setp.eq.s32 	%p11, %r20, 0;
	selp.b16 	%rs9, 0, %rs8, %p11;
$L__BB1_2:
	cvta.to.global.u64 	%rd12, %rd1;
	cvt.s64.s32 	%rd13, %r2;
	add.s64 	%rd14, %rd12, %rd13;
	st.global.u8 	[%rd14], %rs9;
	ret;

}
	// .globl	_Z16separateChannelsPK6uchar4iiPhS2_S2_
.visible .entry _Z16separateChannelsPK6uchar4iiPhS2_S2_(
	.param .u64 .ptr .align 1 _Z16separateChannelsPK6uchar4iiPhS2_S2__param_0,
	.param .u32 _Z16separateChannelsPK6uchar4iiPhS2_S2__param_1,
	.param .u32 _Z16separateChannelsPK6uchar4iiPhS2_S2__param_2,
	.param .u64 .ptr .align 1 _Z16separateChannelsPK6uchar4iiPhS2_S2__param_3,
	.param .u64 .ptr .align 1 _Z16separateChannelsPK6uchar4iiPhS2_S2__param_4,
	.param .u64 .ptr .align 1 _Z16separateChannelsPK6uchar4iiPhS2_S2__param_5
)
{
	.reg .pred 	%p<2>;
	.reg .b16 	%rs<4>;
	.reg .b32 	%r<8>;
	.reg .b64 	%rd<15>;

	ld.param.u64 	%rd1, [_Z16separateChannelsPK6uchar4iiPhS2_S2__param_0];
	ld.param.u32 	%r2, [_Z16separateChannelsPK6uchar4iiPhS2_S2__param_1];
	ld.param.u32 	%r3, [_Z16separateChannelsPK6uchar4iiPhS2_S2__param_2];
	ld.param.u64 	%rd2, [_Z16separateChannelsPK6uchar4iiPhS2_S2__param_3];
	ld.param.u64 	%rd3, [_Z16separateChannelsPK6uchar4iiPhS2_S2__param_4];
	ld.param.u64 	%rd4, [_Z16separateChannelsPK6uchar4iiPhS2_S2__param_5];
	mov.u32 	%r4, %ctaid.x;
	mov.u32 	%r5, %ntid.x;
	mov.u32 	%r6, %tid.x;
	mad.lo.s32 	%r1, %r4, %r5, %r6;
	mul.lo.s32 	%r7, %r3, %r2;
	setp.ge.s32 	%p1, %r1, %r7;
	@%p1 bra 	$L__BB2_2;
	cvta.to.global.u64 	%rd5, %rd1;
	cvta.to.global.u64 	%rd6, %rd2;
	cvta.to.global.u64 	%rd7, %rd4;
	cvta.to.global.u64 	%rd8, %rd3;
	cvt.s64.s32 	%rd9, %r1;
	mul.wide.s32 	%rd10, %r1, 4;
	add.s64 	%rd11, %rd5, %rd10;
	ld.global.u8 	%rs1, [%rd11];
	add.s64 	%rd12, %rd6, %rd9;
	st.global.u8 	[%rd12], %rs1;
	ld.global.u8 	%rs2, [%rd11+2];
	add.s64 	%rd13, %rd7, %rd9;
	st.global.u8 	[%rd13], %rs2;
	ld.global.u8 	%rs3, [%rd11+1];
	add.s64 	%rd14, %rd8, %rd9;
	st.global.u8 	[%rd14], %rs3;
$L__BB2_2:
	ret;

}
	// .globl	_Z10init_guessPhPfS0_i
.visible .entry _Z10init_guessPhPfS0_i(
	.param .u64 .ptr .align 1 _Z10init_guessPhPfS0_i_param_0,
	.param .u64 .ptr .align 1 _Z10init_guessPhPfS0_i_param_1,
	.param .u64 .ptr .align 1 _Z10init_guessPhPfS0_i_param_2,
	.param .u32 _Z10init_guessPhPfS0_i_param_3
)
{
	.reg .pred 	%p<2>;
	.reg .b16 	%rs<2>;
	.reg .b32 	%r<6>;
	.reg .b32 	%f<2>;
	.reg .b64 	%rd<12>;

	ld.param.u64 	%rd4, [_Z10init_guessPhPfS0_i_param_0];
	ld.param.u64 	%rd2, [_Z10init_guessPhPfS0_i_param_1];
	ld.param.u64 	%rd3, [_Z10init_guessPhPfS0_i_param_2];
	ld.param.u32 	%r2, [_Z10init_guessPhPfS0_i_param_3];
	cvta.to.global.u64 	%rd1, %rd4;
	mov.u32 	%r3, %ctaid.x;
	mov.u32 	%r4, %ntid.x;
	mov.u32 	%r5, %tid.x;
	mad.lo.s32 	%r1, %r3, %r4, %r5;
	setp.ge.s32 	%p1, %r1, %r2;
	@%p1 bra 	$L__BB3_2;
	cvt.s64.s32 	%rd5, %r1;
	cvta.to.global.u64 	%rd6, %rd2;
	cvta.to.global.u64 	%rd7, %rd3;
	add.s64 	%rd8, %rd1, %rd5;
	ld.global.u8 	%rs1, [%rd8];
	cvt.rn.f32.u16 	%f1, %rs1;
	mul.wide.s32 	%rd9, %r1, 4;
	add.s64 	%rd10, %rd6, %rd9;
	st.global.f32 	[%rd10], %f1;
	add.s64 	%rd11, %rd7, %rd9;
	st.global.f32 	[%rd11], %f1;
$L__BB3_2:
	ret;

}
	// .globl	_Z7blenderPhS_PfS0_iiS_
.visible .entry _Z7blenderPhS_PfS0_iiS_(
	.param .u64 .ptr .align 1 _Z7blenderPhS_PfS0_iiS__param_0,
	.param .u64 .ptr .align 1 _Z7blenderPhS_PfS0_iiS__param_1,
	.param .u64 .ptr .align 1 _Z7blenderPhS_PfS0_iiS__param_2,
	.param .u64 .ptr .align 1 _Z7blenderPhS_PfS0_iiS__param_3,
	.param .u32 _Z7blenderPhS_PfS0_iiS__param_4,
	.param .u32 _Z7blenderPhS_PfS0_iiS__param_5,
	.param .u64 .ptr .align 1 _Z7blenderPhS_PfS0_iiS__param_6
)
{
	.reg .pred 	%p<9>;
	.reg .b16 	%rs<15>;
	.reg .b32 	%r<25>;
	.reg .b32 	%f<26>;
	.reg .b64 	%rd<41>;

	ld.param.u64 	%rd12, [_Z7blenderPhS_PfS0_iiS__param_0];
	ld.param.u64 	%rd13, [_Z7blenderPhS_PfS0_iiS__param_1];
	ld.param.u64 	%rd14, [_Z7blenderPhS_PfS0_iiS__param_2];
	ld.param.u64 	%rd11, [_Z7blenderPhS_PfS0_iiS__param_3];
	ld.param.u32 	%r6, [_Z7blenderPhS_PfS0_iiS__param_4];
	ld.param.u32 	%r7, [_Z7blenderPhS_PfS0_iiS__param_5];
	ld.param.u64 	%rd15, [_Z7blenderPhS_PfS0_iiS__param_6];
	cvta.to.global.u64 	%rd1, %rd14;
	cvta.to.global.u64 	%rd2, %rd13;
	cvta.to.global.u64 	%rd3, %rd12;
	cvta.to.global.u64 	%rd4, %rd15;
	mov.u32 	%r8, %ctaid.x;
	mov.u32 	%r9, %ntid.x;
	mov.u32 	%r10, %tid.x;
	mad.lo.s32 	%r1, %r8, %r9, %r10;
	div.s32 	%r2, %r1, %r6;
	setp.ge.s32 	%p1, %r2, %r7;
	setp.lt.s32 	%p2, %r6, 0;
	or.pred  	%p3, %p2, %p1;
	@%p3 bra 	$L__BB4_15;
	cvt.s64.s32 	%rd16, %r1;
	add.s64 	%rd17, %rd4, %rd16;
	ld.global.u8 	%rs5, [%rd17];
	setp.ne.s16 	%p4, %rs5, 2;
	@%p4 bra 	$L__BB4_15;
	add.s64 	%rd19, %rd3, %rd16;
	ld.global.u8 	%rs1, [%rd19];
	add.s32 	%r11, %r2, -1;
	rem.s32 	%r12, %r1, %r6;
	mad.lo.s32 	%r3, %r11, %r6, %r12;
	cvt.s64.s32 	%rd20, %r3;
	add.s64 	%rd5, %rd4, %rd20;
	ld.global.u8 	%rs6, [%rd5];
	setp.ne.s16 	%p5, %rs6, 2;
	@%p5 bra 	$L__BB4_4;
	mul.wide.s32 	%rd23, %r3, 4;
	add.s64 	%rd24, %rd1, %rd23;
	ld.global.f32 	%f15, [%rd24];
	add.f32 	%f22, %f15, 0f00000000;
	bra.uni 	$L__BB4_5;
$L__BB4_4:
	add.s64 	%rd22, %rd2, %rd20;
	ld.global.u8 	%rs7, [%rd22];
	cvt.rn.f32.u16 	%f22, %rs7;
$L__BB4_5:
	add.s64 	%rd6, %rd3, %rd20;
	ld.global.u8 	%rs2, [%rd6];
	add.s32 	%r4, %r3, %r6;
	cvt.s64.s32 	%rd26, %r4;
	cvt.u64.u32 	%rd27, %r6;
	add.s64 	%rd7, %rd5, %rd27;
	ld.global.u8 	%rs8, [%rd7+-1];
	setp.ne.s16 	%p6, %rs8, 2;
	mul.wide.s32 	%rd28, %r4, 4;
	add.s64 	%rd8, %rd1, %rd28;
	add.s64 	%rd9, %rd2, %rd26;
	@%p6 bra 	$L__BB4_7;
	ld.global.f32 	%f23, [%rd8+-4];
	bra.uni 	$L__BB4_8;
$L__BB4_7:
	ld.global.u8 	%rs9, [%rd9+-1];
	cvt.rn.f32.u16 	%f23, %rs9;
$L__BB4_8:
	add.f32 	%f7, %f22, %f23;
	add.s64 	%rd10, %rd6, %rd27;
	ld.global.u8 	%rs3, [%rd10+-1];
	ld.global.u8 	%rs10, [%rd7+1];
	setp.ne.s16 	%p7, %rs10, 2;
	@%p7 bra 	$L__BB4_10;
	ld.global.f32 	%f24, [%rd8+4];
	bra.uni 	$L__BB4_11;
$L__BB4_10:
	ld.global.u8 	%rs11, [%rd9+1];
	cvt.rn.f32.u16 	%f24, %rs11;
$L__BB4_11:
	add.f32 	%f11, %f7, %f24;
	ld.global.u8 	%rs4, [%rd10+1];
	add.s32 	%r5, %r4, %r6;
	add.s64 	%rd31, %rd7, %rd27;
	ld.global.u8 	%rs12, [%rd31];
	setp.ne.s16 	%p8, %rs12, 2;
	@%p8 bra 	$L__BB4_13;
	mul.wide.s32 	%rd34, %r5, 4;
	add.s64 	%rd35, %rd1, %rd34;
	ld.global.f32 	%f25, [%rd35];
	bra.uni 	$L__BB4_14;
$L__BB4_13:
	cvt.s64.s32 	%rd32, %r5;
	add.s64 	%rd33, %rd2, %rd32;
	ld.global.u8 	%rs13, [%rd33];
	cvt.rn.f32.u16 	%f25, %rs13;
$L__BB4_14:
	add.f32 	%f16, %f11, %f25;
	add.s64 	%rd37, %rd10, %rd27;
	ld.global.u8 	%r13, [%rd37];
	mul.wide.u16 	%r14, %rs1, 4;
	cvt.u32.u16 	%r15, %rs2;
	and.b32  	%r16, %r15, 255;
	cvt.u32.u16 	%r17, %rs3;
	and.b32  	%r18, %r17, 255;
	add.s32 	%r19, %r16, %r18;
	cvt.u32.u16 	%r20, %rs4;
	and.b32  	%r21, %r20, 255;
	add.s32 	%r22, %r19, %r21;
	add.s32 	%r23, %r22, %r13;
	sub.s32 	%r24, %r14, %r23;
	cvt.rn.f32.s32 	%f17, %r24;
	add.f32 	%f18, %f16, %f17;
	mul.f32 	%f19, %f18, 0f3E800000;
	max.f32 	%f20, %f19, 0f00000000;
	min.f32 	%f21, %f20, 0f437F0000;
	cvta.to.global.u64 	%rd38, %rd11;
	mul.wide.s32 	%rd39, %r1, 4;
	add.s64 	%rd40, %rd38, %rd39;
	st.global.f32 	[%rd40], %f21;
$L__BB4_15:
	ret;

}
	// .globl	_Z11final_mergeP6uchar4iiPfS1_S1_Ph
.visible .entry _Z11final_mergeP6uchar4iiPfS1_S1_Ph(
	.param .u64 .ptr .align 1 _Z11final_mergeP6uchar4iiPfS1_S1_Ph_param_0,
	.param .u32 _Z11final_mergeP6uchar4iiPfS1_S1_Ph_param_1,
	.param .u32 _Z11final_mergeP6uchar4iiPfS1_S1_Ph_param_2,
	.param .u64 .ptr .align 1 _Z11final_mergeP6uchar4iiPfS1_S1_Ph_param_3,
	.param .u64 .ptr .align 1 _Z11final_mergeP6uchar4iiPfS1_S1_Ph_param_4,
	.param .u64 .ptr .align 1 _Z11final_mergeP6uchar4iiPfS1_S1_Ph_param_5,
	.param .u64 .ptr .align 1 _Z11final_mergeP6uchar4iiPfS1_S1_Ph_param_6
)
{
	.reg .pred 	%p<3>;
	.reg .b16 	%rs<2>;
	.reg .b32 	%r<11>;
	.reg .b32 	%f<4>;
	.reg .b64 	%rd<18>;

	ld.param.u64 	%rd1, [_Z11final_mergeP6uchar4iiPfS1_S1_Ph_param_0];
	ld.param.u32 	%r2, [_Z11final_mergeP6uchar4iiPfS1_S1_Ph_param_1];
	ld.param.u32 	%r3, [_Z11final_mergeP6uchar4iiPfS1_S1_Ph_param_2];
	ld.param.u64 	%rd2, [_Z11final_mergeP6uchar4iiPfS1_S1_Ph_param_3];
	ld.param.u64 	%rd3, [_Z11final_mergeP6uchar4iiPfS1_S1_Ph_param_4];
	ld.param.u64 	%rd4, [_Z11final_mergeP6uchar4iiPfS1_S1_Ph_param_5];
	ld.param.u64 	%rd5, [_Z11final_mergeP6uchar4iiPfS1_S1_Ph_param_6];
	mov.u32 	%r4, %ctaid.x;
	mov.u32 	%r5, %ntid.x;
	mov.u32 	%r6, %tid.x;
	mad.lo.s32 	%r1, %r4, %r5, %r6;
	mul.lo.s32 	%r7, %r3, %r2;
	setp.ge.s32 	%p1, %r1, %r7;
	@%p1 bra 	$L__BB5_3;
	cvta.to.global.u64 	%rd6, %rd5;
	cvt.s64.s32 	%rd7, %r1;
	add.s64 	%rd8, %rd6, %rd7;
	ld.global.u8 	%rs1, [%rd8];
	setp.ne.s16 	%p2, %rs1, 2;
	@%p2 bra 	$L__BB5_3;
	cvta.to.global.u64 	%rd9, %rd4;
	mul.wide.s32 	%rd10, %r1, 4;
	add.s64 	%rd11, %rd9, %rd10;
	ld.global.f32 	%f1, [%rd11];
	cvt.rzi.u32.f32 	%r8, %f1;
	cvta.to.global.u64 	%rd12, %rd1;
	add.s64 	%rd13, %rd12, %rd10;
	st.global.u8 	[%rd13], %r8;
	cvta.to.global.u64 	%rd14, %rd3;
	add.s64 	%rd15, %rd14, %rd10;
	ld.global.f32 	%f2, [%rd15];
	cvt.rzi.u32.f32 	%r9, %f2;
	st.global.u8 	[%rd13+2], %r9;
	cvta.to.global.u64 	%rd16, %rd2;
	add.s64 	%rd17, %rd16, %rd10;
	ld.global.f32 	%f3, [%rd17];
	cvt.rzi.u32.f32 	%r10, %f3;
	st.global.u8 	[%rd13+1], %r10;
$L__BB5_3:
	ret;

}
	// .globl	_ZN3cub18CUB_300001_SM_10006detail11EmptyKernelIvEEvv
.visible .entry _ZN3cub18CUB_300001_SM_10006detail11EmptyKernelIvEEvv()
{


	ret;

}


// ===== COMPILED SASS (sm_100) =====

	.target	sm_100

	.elftype	@"ET_EXEC"


//--------------------- .note.nv.tkinfo           --------------------------
	.section	.note.nv.tkinfo,"",@"SHT_NOTE"
	.sectionflags	@"SHF_NOTE_NV_TKINFO"
	.tkinfo
        /*0018*/ 	.word	0x00000002
        /*0030*/ 	.string	""
        /*0030*/ 	.string	"ptxas"
        /*0030*/ 	.string	"Cuda compilation tools, release 13.0, V13.0.88"
        /*0030*/ 	.string	"Build cuda_13.0.r13.0/compiler.36424714_0"
        /*0030*/ 	.string	"-arch sm_100 -m 64 "



//--------------------- .note.nv.cuinfo           --------------------------
	.section	.note.nv.cuinfo,"",@"SHT_NOTE"
	.sectionflags	@"SHF_NOTE_NV_CUINFO"
        /*0018*/ 	.short	0x0002
        /*001a*/ 	.short	0x0064
        /*001c*/ 	.short	0x0082
	.zero		2


//--------------------- .nv.info                  --------------------------
	.section	.nv.info,"",@"SHT_CUDA_INFO"
	.align	4


	//----- nvinfo : EIATTR_REGCOUNT
	.align		4
        /*0000*/ 	.byte	0x04, 0x2f
        /*0002*/ 	.short	(.L_44 - .L_43)
	.align		4
.L_43:
        /*0004*/ 	.word	index@(_Z11maskComputeP6uchar4Pbii)
        /*0008*/ 	.word	0x0000000a


	//----- nvinfo : EIATTR_FRAME_SIZE
	.align		4
.L_44:
        /*000c*/ 	.byte	0x04, 0x11
        /*000e*/ 	.short	(.L_46 - .L_45)
	.align		4
.L_45:
        /*0010*/ 	.word	index@(_Z11maskComputeP6uchar4Pbii)
        /*0014*/ 	.word	0x00000000


	//----- nvinfo : EIATTR_REGCOUNT
	.align		4
.L_46:
        /*0018*/ 	.byte	0x04, 0x2f
        /*001a*/ 	.short	(.L_48 - .L_47)
	.align		4
.L_47:
        /*001c*/ 	.word	index@(_Z10borderMarkPhPbii)
        /*0020*/ 	.word	0x0000000e


	//----- nvinfo : EIATTR_FRAME_SIZE
	.align		4
.L_48:
        /*0024*/ 	.byte	0x04, 0x11
        /*0026*/ 	.short	(.L_50 - .L_49)
	.align		4
.L_49:
        /*0028*/ 	.word	index@(_Z10borderMarkPhPbii)
        /*002c*/ 	.word	0x00000000


	//----- nvinfo : EIATTR_REGCOUNT
	.align		4
.L_50:
        /*0030*/ 	.byte	0x04, 0x2f
        /*0032*/ 	.short	(.L_52 - .L_51)
	.align		4
.L_51:
        /*0034*/ 	.word	index@(_Z16separateChannelsPK6uchar4iiPhS2_S2_)
        /*0038*/ 	.word	0x00000012


	//----- nvinfo : EIATTR_FRAME_SIZE
	.align		4
.L_52:
        /*003c*/ 	.byte	0x04, 0x11
        /*003e*/ 	.short	(.L_54 - .L_53)
	.align		4
.L_53:
        /*0040*/ 	.word	index@(_Z16separateChannelsPK6uchar4iiPhS2_S2_)
        /*0044*/ 	.word	0x00000000


	//----- nvinfo : EIATTR_REGCOUNT
	.align		4
.L_54:
        /*0048*/ 	.byte	0x04, 0x2f
        /*004a*/ 	.short	(.L_56 - .L_55)
	.align		4
.L_55:
        /*004c*/ 	.word	index@(_Z10init_guessPhPfS0_i)
        /*0050*/ 	.word	0x0000000e


	//----- nvinfo : EIATTR_FRAME_SIZE
	.align		4
.L_56:
        /*0054*/ 	.byte	0x04, 0x11
        /*0056*/ 	.short	(.L_58 - .L_57)
	.align		4
.L_57:
        /*0058*/ 	.word	index@(_Z10init_guessPhPfS0_i)
        /*005c*/ 	.word	0x00000000


	//----- nvinfo : EIATTR_REGCOUNT
	.align		4
.L_58:
        /*0060*/ 	.byte	0x04, 0x2f
        /*0062*/ 	.short	(.L_60 - .L_59)
	.align		4
.L_59:
        /*0064*/ 	.word	index@(_Z7blenderPhS_PfS0_iiS_)
        /*0068*/ 	.word	0x0000001a


	//----- nvinfo : EIATTR_FRAME_SIZE
	.align		4
.L_60:
        /*006c*/ 	.byte	0x04, 0x11
        /*006e*/ 	.short	(.L_62 - .L_61)
	.align		4
.L_61:
        /*0070*/ 	.word	index@(_Z7blenderPhS_PfS0_iiS_)
        /*0074*/ 	.word	0x00000000


	//----- nvinfo : EIATTR_REGCOUNT
	.align		4
.L_62:
        /*0078*/ 	.byte	0x04, 0x2f
        /*007a*/ 	.short	(.L_64 - .L_63)
	.align		4
.L_63:
        /*007c*/ 	.word	index@(_Z11final_mergeP6uchar4iiPfS1_S1_Ph)
        /*0080*/ 	.word	0x00000012


	//----- nvinfo : EIATTR_FRAME_SIZE
	.align		4
.L_64:
        /*0084*/ 	.byte	0x04, 0x11
        /*0086*/ 	.short	(.L_66 - .L_65)
	.align		4
.L_65:
        /*0088*/ 	.word	index@(_Z11final_mergeP6uchar4iiPfS1_S1_Ph)
        /*008c*/ 	.word	0x00000000


	//----- nvinfo : EIATTR_REGCOUNT
	.align		4
.L_66:
        /*0090*/ 	.byte	0x04, 0x2f
        /*0092*/ 	.short	(.L_68 - .L_67)
	.align		4
.L_67:
        /*0094*/ 	.word	index@(_ZN3cub18CUB_300001_SM_10006detail11EmptyKernelIvEEvv)
        /*0098*/ 	.word	0x00000004


	//----- nvinfo : EIATTR_FRAME_SIZE
	.align		4
.L_68:
        /*009c*/ 	.byte	0x04, 0x11
        /*009e*/ 	.short	(.L_70 - .L_69)
	.align		4
.L_69:
        /*00a0*/ 	.word	index@(_ZN3cub18CUB_300001_SM_10006detail11EmptyKernelIvEEvv)
        /*00a4*/ 	.word	0x00000000


	//----- nvinfo : EIATTR_MIN_STACK_SIZE
	.align		4
.L_70:
        /*00a8*/ 	.byte	0x04, 0x12
        /*00aa*/ 	.short	(.L_72 - .L_71)
	.align		4
.L_71:
        /*00ac*/ 	.word	index@(_ZN3cub18CUB_300001_SM_10006detail11EmptyKernelIvEEvv)
        /*00b0*/ 	.word	0x00000000


	//----- nvinfo : EIATTR_MIN_STACK_SIZE
	.align		4
.L_72:
        /*00b4*/ 	.byte	0x04, 0x12
        /*00b6*/ 	.short	(.L_74 - .L_73)
	.align		4
.L_73:
        /*00b8*/ 	.word	index@(_Z11final_mergeP6uchar4iiPfS1_S1_Ph)
        /*00bc*/ 	.word	0x00000000


	//----- nvinfo : EIATTR_MIN_STACK_SIZE
	.align		4
.L_74:
        /*00c0*/ 	.byte	0x04, 0x12
        /*00c2*/ 	.short	(.L_76 - .L_75)
	.align		4
.L_75:
        /*00c4*/ 	.word	index@(_Z7blenderPhS_PfS0_iiS_)
        /*00c8*/ 	.word	0x00000000


	//----- nvinfo : EIATTR_MIN_STACK_SIZE
	.align		4
.L_76:
        /*00cc*/ 	.byte	0x04, 0x12
        /*00ce*/ 	.short	(.L_78 - .L_77)
	.align		4
.L_77:
        /*00d0*/ 	.word	index@(_Z10init_guessPhPfS0_i)
        /*00d4*/ 	.word	0x00000000


	//----- nvinfo : EIATTR_MIN_STACK_SIZE
	.align		4
.L_78:
        /*00d8*/ 	.byte	0x04, 0x12
        /*00da*/ 	.short	(.L_80 - .L_79)
	.align		4
.L_79:
        /*00dc*/ 	.word	index@(_Z16separateChannelsPK6uchar4iiPhS2_S2_)
        /*00e0*/ 	.word	0x00000000


	//----- nvinfo : EIATTR_MIN_STACK_SIZE
	.align		4
.L_80:
        /*00e4*/ 	.byte	0x04, 0x12
        /*00e6*/ 	.short	(.L_82 - .L_81)
	.align		4
.L_81:
        /*00e8*/ 	.word	index@(_Z10borderMarkPhPbii)
        /*00ec*/ 	.word	0x00000000


	//----- nvinfo : EIATTR_MIN_STACK_SIZE
	.align		4
.L_82:
        /*00f0*/ 	.byte	0x04, 0x12
        /*00f2*/ 	.short	(.L_84 - .L_83)
	.align		4
.L_83:
        /*00f4*/ 	.word	index@(_Z11maskComputeP6uchar4Pbii)
        /*00f8*/ 	.word	0x00000000
.L_84:


//--------------------- .nv.compat                --------------------------
	.section	.nv.compat,"",@"SHT_CUDA_COMPAT_INFO"
	.align	4
        /*0000*/ 	.byte	0x02, 0x09, 0x00, 0x00, 0x02, 0x02, 0x01, 0x00, 0x02, 0x05, 0x05, 0x00, 0x03, 0x07, 0x01, 0x01
        /*0010*/ 	.byte	0x02, 0x03, 0x00, 0x00, 0x02, 0x06, 0x01, 0x00, 0x04, 0x0b, 0x08, 0x00, 0x09, 0x00, 0x00, 0x00
        /*0020*/ 	.byte	0x00, 0x00, 0x00, 0x00


//--------------------- .nv.info._ZN3cub18CUB_300001_SM_10006detail11EmptyKernelIvEEvv --------------------------
	.section	.nv.info._ZN3cub18CUB_300001_SM_10006detail11EmptyKernelIvEEvv,"",@"SHT_CUDA_INFO"
	.sectionflags	@""
	.align	4


	//----- nvinfo : EIATTR_CUDA_API_VERSION
	.align		4
        /*0000*/ 	.byte	0x04, 0x37
        /*0002*/ 	.short	(.L_86 - .L_85)
.L_85:
        /*0004*/ 	.word	0x00000082


	//----- nvinfo : EIATTR_SPARSE_MMA_MASK
	.align		4
.L_86:
        /*0008*/ 	.byte	0x03, 0x50
        /*000a*/ 	.short	0x0000


	//----- nvinfo : EIATTR_MAXREG_COUNT
	.align		4
        /*000c*/ 	.byte	0x03, 0x1b
        /*000e*/ 	.short	0x00ff


	//----- nvinfo : EIATTR_MERCURY_ISA_VERSION
	.align		4
        /*0010*/ 	.byte	0x03, 0x5f
        /*0012*/ 	.short	0x0101


	//----- nvinfo : EIATTR_VRC_CTA_INIT_COUNT
	.align		4
        /*0014*/ 	.byte	0x02, 0x4a
	.zero		1
	.zero		1


	//----- nvinfo : EIATTR_EXIT_INSTR_OFFSETS
	.align		4
        /*0018*/ 	.byte	0x04, 0x1c
        /*001a*/ 	.short	(.L_88 - .L_87)


	//   ....[0]....
.L_87:
        /*001c*/ 	.word	0x00000010


	//----- nvinfo : EIATTR_SW_WAR
	.align		4
.L_88:
        /*0020*/ 	.byte	0x04, 0x36
        /*0022*/ 	.short	(.L_90 - .L_89)
.L_89:
        /*0024*/ 	.word	0x00000008
.L_90:


//--------------------- .nv.info._Z11final_mergeP6uchar4iiPfS1_S1_Ph --------------------------
	.section	.nv.info._Z11final_mergeP6uchar4iiPfS1_S1_Ph,"",@"SHT_CUDA_INFO"
	.sectionflags	@""
	.align	4


	//----- nvinfo : EIATTR_CUDA_API_VERSION
	.align		4
        /*0000*/ 	.byte	0x04, 0x37
        /*0002*/ 	.short	(.L_92 - .L_91)
.L_91:
        /*0004*/ 	.word	0x00000082


	//----- nvinfo : EIATTR_KPARAM_INFO
	.align		4
.L_92:
        /*0008*/ 	.byte	0x04, 0x17
        /*000a*/ 	.short	(.L_94 - .L_93)
.L_93:
        /*000c*/ 	.word	0x00000000
        /*0010*/ 	.short	0x0006
        /*0012*/ 	.short	0x0028
        /*0014*/ 	.byte	0x00, 0xf5, 0x21, 0x00


	//----- nvinfo : EIATTR_KPARAM_INFO
	.align		4
.L_94:
        /*0018*/ 	.byte	0x04, 0x17
        /*001a*/ 	.short	(.L_96 - .L_95)
.L_95:
        /*001c*/ 	.word	0x00000000
        /*0020*/ 	.short	0x0005
        /*0022*/ 	.short	0x0020
        /*0024*/ 	.byte	0x00, 0xf5, 0x21, 0x00


	//----- nvinfo : EIATTR_KPARAM_INFO
	.align		4
.L_96:
        /*0028*/ 	.byte	0x04, 0x17
        /*002a*/ 	.short	(.L_98 - .L_97)
.L_97:
        /*002c*/ 	.word	0x00000000
        /*0030*/ 	.short	0x0004
        /*0032*/ 	.short	0x0018
        /*0034*/ 	.byte	0x00, 0xf5, 0x21, 0x00


	//----- nvinfo : EIATTR_KPARAM_INFO
	.align		4
.L_98:
        /*0038*/ 	.byte	0x04, 0x17
        /*003a*/ 	.short	(.L_100 - .L_99)
.L_99:
        /*003c*/ 	.word	0x00000000
        /*0040*/ 	.short	0x0003
        /*0042*/ 	.short	0x0010
        /*0044*/ 	.byte	0x00, 0xf5, 0x21, 0x00


	//----- nvinfo : EIATTR_KPARAM_INFO
	.align		4
.L_100:
        /*0048*/ 	.byte	0x04, 0x17
        /*004a*/ 	.short	(.L_102 - .L_101)
.L_101:
        /*004c*/ 	.word	0x00000000
        /*0050*/ 	.short	0x0002
        /*0052*/ 	.short	0x000c
        /*0054*/ 	.byte	0x00, 0xf0, 0x11, 0x00


	//----- nvinfo : EIATTR_KPARAM_INFO
	.align		4
.L_102:
        /*0058*/ 	.byte	0x04, 0x17
        /*005a*/ 	.short	(.L_104 - .L_103)
.L_103:
        /*005c*/ 	.word	0x00000000
        /*0060*/ 	.short	0x0001
        /*0062*/ 	.short	0x0008
        /*0064*/ 	.byte	0x00, 0xf0, 0x11, 0x00


	//----- nvinfo : EIATTR_KPARAM_INFO
	.align		4
.L_104:
        /*0068*/ 	.byte	0x04, 0x17
        /*006a*/ 	.short	(.L_106 - .L_105)
.L_105:
        /*006c*/ 	.word	0x00000000
        /*0070*/ 	.short	0x0000
        /*0072*/ 	.short	0x0000
        /*0074*/ 	.byte	0x00, 0xf5, 0x21, 0x00


	//----- nvinfo : EIATTR_SPARSE_MMA_MASK
	.align		4
.L_106:
        /*0078*/ 	.byte	0x03, 0x50
        /*007a*/ 	.short	0x0000


	//----- nvinfo : EIATTR_MAXREG_COUNT
	.align		4
        /*007c*/ 	.byte	0x03, 0x1b
        /*007e*/ 	.short	0x00ff


	//----- nvinfo : EIATTR_MERCURY_ISA_VERSION
	.align		4
        /*0080*/ 	.byte	0x03, 0x5f
        /*0082*/ 	.short	0x0101


	//----- nvinfo : EIATTR_VRC_CTA_INIT_COUNT
	.align		4
        /*0084*/ 	.byte	0x02, 0x4a
	.zero		1
	.zero		1


	//----- nvinfo : EIATTR_EXIT_INSTR_OFFSETS
	.align		4
        /*0088*/ 	.byte	0x04, 0x1c
        /*008a*/ 	.short	(.L_108 - .L_107)


	//   ....[0]....
.L_107:
        /*008c*/ 	.word	0x00000080


	//   ....[1]....
        /*0090*/ 	.word	0x000000f0


	//   ....[2]....
        /*0094*/ 	.word	0x00000210


	//----- nvinfo : EIATTR_CBANK_PARAM_SIZE
	.align		4
.L_108:
        /*0098*/ 	.byte	0x03, 0x19
        /*009a*/ 	.short	0x0030


	//----- nvinfo : EIATTR_PARAM_CBANK
	.align		4
        /*009c*/ 	.byte	0x04, 0x0a
        /*009e*/ 	.short	(.L_110 - .L_109)
	.align		4
.L_109:
        /*00a0*/ 	.word	index@(.nv.constant0._Z11final_mergeP6uchar4iiPfS1_S1_Ph)
        /*00a4*/ 	.short	0x0380
        /*00a6*/ 	.short	0x0030


	//----- nvinfo : EIATTR_SW_WAR
	.align		4
.L_110:
        /*00a8*/ 	.byte	0x04, 0x36
        /*00aa*/ 	.short	(.L_112 - .L_111)
.L_111:
        /*00ac*/ 	.word	0x00000008
.L_112:


//--------------------- .nv.info._Z7blenderPhS_PfS0_iiS_ --------------------------
	.section	.nv.info._Z7blenderPhS_PfS0_iiS_,"",@"SHT_CUDA_INFO"
	.sectionflags	@""
	.align	4


	//----- nvinfo : EIATTR_CUDA_API_VERSION
	.align		4
        /*0000*/ 	.byte	0x04, 0x37
        /*0002*/ 	.short	(.L_114 - .L_113)
.L_113:
        /*0004*/ 	.word	0x00000082


	//----- nvinfo : EIATTR_KPARAM_INFO
	.align		4
.L_114:
        /*0008*/ 	.byte	0x04, 0x17
        /*000a*/ 	.short	(.L_116 - .L_115)
.L_115:
        /*000c*/ 	.word	0x00000000
        /*0010*/ 	.short	0x0006
        /*0012*/ 	.short	0x0028
        /*0014*/ 	.byte	0x00, 0xf5, 0x21, 0x00


	//----- nvinfo : EIATTR_KPARAM_INFO
	.align		4
.L_116:
        /*0018*/ 	.byte	0x04, 0x17
        /*001a*/ 	.short	(.L_118 - .L_117)
.L_117:
        /*001c*/ 	.word	0x00000000
        /*0020*/ 	.short	0x0005
        /*0022*/ 	.short	0x0024
        /*0024*/ 	.byte	0x00, 0xf0, 0x11, 0x00


	//----- nvinfo : EIATTR_KPARAM_INFO
	.align		4
.L_118:
        /*0028*/ 	.byte	0x04, 0x17
        /*002a*/ 	.short	(.L_120 - .L_119)
.L_119:
        /*002c*/ 	.word	0x00000000
        /*0030*/ 	.short	0x0004
        /*0032*/ 	.short	0x0020
        /*0034*/ 	.byte	0x00, 0xf0, 0x11, 0x00


	//----- nvinfo : EIATTR_KPARAM_INFO
	.align		4
.L_120:
        /*0038*/ 	.byte	0x04, 0x17
        /*003a*/ 	.short	(.L_122 - .L_121)
.L_121:
        /*003c*/ 	.word	0x00000000
        /*0040*/ 	.short	0x0003
        /*0042*/ 	.short	0x0018
        /*0044*/ 	.byte	0x00, 0xf5, 0x21, 0x00


	//----- nvinfo : EIATTR_KPARAM_INFO
	.align		4
.L_122:
        /*0048*/ 	.byte	0x04, 0x17
        /*004a*/ 	.short	(.L_124 - .L_123)
.L_123:
        /*004c*/ 	.word	0x00000000
        /*0050*/ 	.short	0x0002
        /*0052*/ 	.short	0x0010
        /*0054*/ 	.byte	0x00, 0xf5, 0x21, 0x00


	//----- nvinfo : EIATTR_KPARAM_INFO
	.align		4
.L_124:
        /*0058*/ 	.byte	0x04, 0x17
        /*005a*/ 	.short	(.L_126 - .L_125)
.L_125:
        /*005c*/ 	.word	0x00000000
        /*0060*/ 	.short	0x0001
        /*0062*/ 	.short	0x0008
        /*0064*/ 	.byte	0x00, 0xf5, 0x21, 0x00


	//----- nvinfo : EIATTR_KPARAM_INFO
	.align		4
.L_126:
        /*0068*/ 	.byte	0x04, 0x17
        /*006a*/ 	.short	(.L_128 - .L_127)
.L_127:
        /*006c*/ 	.word	0x00000000
        /*0070*/ 	.short	0x0000
        /*0072*/ 	.short	0x0000
        /*0074*/ 	.byte	0x00, 0xf5, 0x21, 0x00


	//----- nvinfo : EIATTR_SPARSE_MMA_MASK
	.align		4
.L_128:
        /*0078*/ 	.byte	0x03, 0x50
        /*007a*/ 	.short	0x0000


	//----- nvinfo : EIATTR_MAXREG_COUNT
	.align		4
        /*007c*/ 	.byte	0x03, 0x1b
        /*007e*/ 	.short	0x00ff


	//----- nvinfo : EIATTR_MERCURY_ISA_VERSION
	.align		4
        /*0080*/ 	.byte	0x03, 0x5f
        /*0082*/ 	.short	0x0101


	//----- nvinfo : EIATTR_VRC_CTA_INIT_COUNT
	.align		4
        /*0084*/ 	.byte	0x02, 0x4a
	.zero		1
	.zero		1


	//----- nvinfo : EIATTR_EXIT_INSTR_OFFSETS
	.align		4
        /*0088*/ 	.byte	0x04, 0x1c
        /*008a*/ 	.short	(.L_130 - .L_129)


	//   ....[0]....
.L_129:
        /*008c*/ 	.word	0x00000210


	//   ....[1]....
        /*0090*/ 	.word	0x00000290


	//   ....[2]....
        /*0094*/ 	.word	0x00000770


	//----- nvinfo : EIATTR_CBANK_PARAM_SIZE
	.align		4
.L_130:
        /*0098*/ 	.byte	0x03, 0x19
        /*009a*/ 	.short	0x0030


	//----- nvinfo : EIATTR_PARAM_CBANK
	.align		4
        /*009c*/ 	.byte	0x04, 0x0a
        /*009e*/ 	.short	(.L_132 - .L_131)
	.align		4
.L_131:
        /*00a0*/ 	.word	index@(.nv.constant0._Z7blenderPhS_PfS0_iiS_)
        /*00a4*/ 	.short	0x0380
        /*00a6*/ 	.short	0x0030


	//----- nvinfo : EIATTR_SW_WAR
	.align		4
.L_132:
        /*00a8*/ 	.byte	0x04, 0x36
        /*00aa*/ 	.short	(.L_134 - .L_133)
.L_133:
        /*00ac*/ 	.word	0x00000008
.L_134:


//--------------------- .nv.info._Z10init_guessPhPfS0_i --------------------------
	.section	.nv.info._Z10init_guessPhPfS0_i,"",@"SHT_CUDA_INFO"
	.sectionflags	@""
	.align	4


	//----- nvinfo : EIATTR_CUDA_API_VERSION
	.align		4
        /*0000*/ 	.byte	0x04, 0x37
        /*0002*/ 	.short	(.L_136 - .L_135)
.L_135:
        /*0004*/ 	.word	0x00000082


	//----- nvinfo : EIATTR_KPARAM_INFO
	.align		4
.L_136:
        /*0008*/ 	.byte	0x04, 0x17
        /*000a*/ 	.short	(.L_138 - .L_137)
.L_137:
        /*000c*/ 	.word	0x00000000
        /*0010*/ 	.short	0x0003
        /*0012*/ 	.short	0x0018
        /*0014*/ 	.byte	0x00, 0xf0, 0x11, 0x00


	//----- nvinfo : EIATTR_KPARAM_INFO
	.align		4
.L_138:
        /*0018*/ 	.byte	0x04, 0x17
        /*001a*/ 	.short	(.L_140 - .L_139)
.L_139:
        /*001c*/ 	.word	0x00000000
        /*0020*/ 	.short	0x0002
        /*0022*/ 	.short	0x0010
        /*0024*/ 	.byte	0x00, 0xf5, 0x21, 0x00


	//----- nvinfo : EIATTR_KPARAM_INFO
	.align		4
.L_140:
        /*0028*/ 	.byte	0x04, 0x17
        /*002a*/ 	.short	(.L_142 - .L_141)
.L_141:
        /*002c*/ 	.word	0x00000000
        /*0030*/ 	.short	0x0001
        /*0032*/ 	.short	0x0008
        /*0034*/ 	.byte	0x00, 0xf5, 0x21, 0x00


	//----- nvinfo : EIATTR_KPARAM_INFO
	.align		4
.L_142:
        /*0038*/ 	.byte	0x04, 0x17
        /*003a*/ 	.short	(.L_144 - .L_143)
.L_143:
        /*003c*/ 	.word	0x00000000
        /*0040*/ 	.short	0x0000
        /*0042*/ 	.short	0x0000
        /*0044*/ 	.byte	0x00, 0xf5, 0x21, 0x00


	//----- nvinfo : EIATTR_SPARSE_MMA_MASK
	.align		4
.L_144:
        /*0048*/ 	.byte	0x03, 0x50
        /*004a*/ 	.short	0x0000


	//----- nvinfo : EIATTR_MAXREG_COUNT
	.align		4
        /*004c*/ 	.byte	0x03, 0x1b
        /*004e*/ 	.short	0x00ff


	//----- nvinfo : EIATTR_MERCURY_ISA_VERSION
	.align		4
        /*0050*/ 	.byte	0x03, 0x5f
        /*0052*/ 	.short	0x0101


	//----- nvinfo : EIATTR_VRC_CTA_INIT_COUNT
	.align		4
        /*0054*/ 	.byte	0x02, 0x4a
	.zero		1
	.zero		1


	//----- nvinfo : EIATTR_EXIT_INSTR_OFFSETS
	.align		4
        /*0058*/ 	.byte	0x04, 0x1c
        /*005a*/ 	.short	(.L_146 - .L_145)


	//   ....[0]....
.L_145:
        /*005c*/ 	.word	0x00000070


	//   ....[1]....
        /*0060*/ 	.word	0x00000140


	//----- nvinfo : EIATTR_CBANK_PARAM_SIZE
	.align		4
.L_146:
        /*0064*/ 	.byte	0x03, 0x19
        /*0066*/ 	.short	0x001c


	//----- nvinfo : EIATTR_PARAM_CBANK
	.align		4
        /*0068*/ 	.byte	0x04, 0x0a
        /*006a*/ 	.short	(.L_148 - .L_147)
	.align		4
.L_147:
        /*006c*/ 	.word	index@(.nv.constant0._Z10init_guessPhPfS0_i)
        /*0070*/ 	.short	0x0380
        /*0072*/ 	.short	0x001c


	//----- nvinfo : EIATTR_SW_WAR
	.align		4
.L_148:
        /*0074*/ 	.byte	0x04, 0x36
        /*0076*/ 	.short	(.L_150 - .L_149)
.L_149:
        /*0078*/ 	.word	0x00000008
.L_150:


//--------------------- .nv.info._Z16separateChannelsPK6uchar4iiPhS2_S2_ --------------------------
	.section	.nv.info._Z16separateChannelsPK6uchar4iiPhS2_S2_,"",@"SHT_CUDA_INFO"
	.sectionflags	@""
	.align	4


	//----- nvinfo : EIATTR_CUDA_API_VERSION
	.align		4
        /*0000*/ 	.byte	0x04, 0x37
        /*0002*/ 	.short	(.L_152 - .L_151)
.L_151:
        /*0004*/ 	.word	0x00000082


	//----- nvinfo : EIATTR_KPARAM_INFO
	.align		4
.L_152:
        /*0008*/ 	.byte	0x04, 0x17
        /*000a*/ 	.short	(.L_154 - .L_153)
.L_153:
        /*000c*/ 	.word	0x00000000
        /*0010*/ 	.short	0x0005
        /*0012*/ 	.short	0x0020
        /*0014*/ 	.byte	0x00, 0xf5, 0x21, 0x00


	//----- nvinfo : EIATTR_KPARAM_INFO
	.align		4
.L_154:
        /*0018*/ 	.byte	0x04, 0x17
        /*001a*/ 	.short	(.L_156 - .L_155)
.L_155:
        /*001c*/ 	.word	0x00000000
        /*0020*/ 	.short	0x0004
        /*0022*/ 	.short	0x0018
        /*0024*/ 	.byte	0x00, 0xf5, 0x21, 0x00


	//----- nvinfo : EIATTR_KPARAM_INFO
	.align		4
.L_156:
        /*0028*/ 	.byte	0x04, 0x17
        /*002a*/ 	.short	(.L_158 - .L_157)
.L_157:
        /*002c*/ 	.word	0x00000000
        /*0030*/ 	.short	0x0003
        /*0032*/ 	.short	0x0010
        /*0034*/ 	.byte	0x00, 0xf5, 0x21, 0x00


	//----- nvinfo : EIATTR_KPARAM_INFO
	.align		4
.L_158:
        /*0038*/ 	.byte	0x04, 0x17
        /*003a*/ 	.short	(.L_160 - .L_159)
.L_159:
        /*003c*/ 	.word	0x00000000
        /*0040*/ 	.short	0x0002
        /*0042*/ 	.short	0x000c
        /*0044*/ 	.byte	0x00, 0xf0, 0x11, 0x00


	//----- nvinfo : EIATTR_KPARAM_INFO
	.align		4
.L_160:
        /*0048*/ 	.byte	0x04, 0x17
        /*004a*/ 	.short	(.L_162 - .L_161)
.L_161:
        /*004c*/ 	.word	0x00000000
        /*0050*/ 	.short	0x0001
        /*0052*/ 	.short	0x0008
        /*0054*/ 	.byte	0x00, 0xf0, 0x11, 0x00


	//----- nvinfo : EIATTR_KPARAM_INFO
	.align		4
.L_162:
        /*0058*/ 	.byte	0x04, 0x17
        /*005a*/ 	.short	(.L_164 - .L_163)
.L_163:
        /*005c*/ 	.word	0x00000000
        /*0060*/ 	.short	0x0000
        /*0062*/ 	.short	0x0000
        /*0064*/ 	.byte	0x00, 0xf5, 0x21, 0x00


	//----- nvinfo : EIATTR_SPARSE_MMA_MASK
	.align		4
.L_164:
        /*0068*/ 	.byte	0x03, 0x50
        /*006a*/ 	.short	0x0000


	//----- nvinfo : EIATTR_MAXREG_COUNT
	.align		4
        /*006c*/ 	.byte	0x03, 0x1b
        /*006e*/ 	.short	0x00ff


	//----- nvinfo : EIATTR_MERCURY_ISA_VERSION
	.align		4
        /*0070*/ 	.byte	0x03, 0x5f
        /*0072*/ 	.short	0x0101


	//----- nvinfo : EIATTR_VRC_CTA_INIT_COUNT
	.align		4
        /*0074*/ 	.byte	0x02, 0x4a
	.zero		1
	.zero		1


	//----- nvinfo : EIATTR_EXIT_INSTR_OFFSETS
	.align		4
        /*0078*/ 	.byte	0x04, 0x1c
        /*007a*/ 	.short	(.L_166 - .L_165)


	//   ....[0]....
.L_165:
        /*007c*/ 	.word	0x00000080


	//   ....[1]....
        /*0080*/ 	.word	0x000001b0


	//----- nvinfo : EIATTR_CBANK_PARAM_SIZE
	.align		4
.L_166:
        /*0084*/ 	.byte	0x03, 0x19
        /*0086*/ 	.short	0x0028


	//----- nvinfo : EIATTR_PARAM_CBANK
	.align		4
        /*0088*/ 	.byte	0x04, 0x0a
        /*008a*/ 	.short	(.L_168 - .L_167)
	.align		4
.L_167:
        /*008c*/ 	.word	index@(.nv.constant0._Z16separateChannelsPK6uchar4iiPhS2_S2_)
        /*0090*/ 	.short	0x0380
        /*0092*/ 	.short	0x0028


	//----- nvinfo : EIATTR_SW_WAR
	.align		4
.L_168:
        /*0094*/ 	.byte	0x04, 0x36
        /*0096*/ 	.short	(.L_170 - .L_169)
.L_169:
        /*0098*/ 	.word	0x00000008
.L_170:


//--------------------- .nv.info._Z10borderMarkPhPbii --------------------------
	.section	.nv.info._Z10borderMarkPhPbii,"",@"SHT_CUDA_INFO"
	.sectionflags	@""
	.align	4


	//----- nvinfo : EIATTR_CUDA_API_VERSION
	.align		4
        /*0000*/ 	.byte	0x04, 0x37
        /*0002*/ 	.short	(.L_172 - .L_171)
.L_171:
        /*0004*/ 	.word	0x00000082


	//----- nvinfo : EIATTR_KPARAM_INFO
	.align		4
.L_172:
        /*0008*/ 	.byte	0x04, 0x17
        /*000a*/ 	.short	(.L_174 - .L_173)
.L_173:
        /*000c*/ 	.word	0x00000000
        /*0010*/ 	.short	0x0003
        /*0012*/ 	.short	0x0014
        /*0014*/ 	.byte	0x00, 0xf0, 0x11, 0x00


	//----- nvinfo : EIATTR_KPARAM_INFO
	.align		4
.L_174:
        /*0018*/ 	.byte	0x04, 0x17
        /*001a*/ 	.short	(.L_176 - .L_175)
.L_175:
        /*001c*/ 	.word	0x00000000
        /*0020*/ 	.short	0x0002
        /*0022*/ 	.short	0x0010
        /*0024*/ 	.byte	0x00, 0xf0, 0x11, 0x00


	//----- nvinfo : EIATTR_KPARAM_INFO
	.align		4
.L_176:
        /*0028*/ 	.byte	0x04, 0x17
        /*002a*/ 	.short	(.L_178 - .L_177)
.L_177:
        /*002c*/ 	.word	0x00000000
        /*0030*/ 	.short	0x0001
        /*0032*/ 	.short	0x0008
        /*0034*/ 	.byte	0x00, 0xf5, 0x21, 0x00


	//----- nvinfo : EIATTR_KPARAM_INFO
	.align		4
.L_178:
        /*0038*/ 	.byte	0x04, 0x17
        /*003a*/ 	.short	(.L_180 - .L_179)
.L_179:
        /*003c*/ 	.word	0x00000000
        /*0040*/ 	.short	0x0000
        /*0042*/ 	.short	0x0000
        /*0044*/ 	.byte	0x00, 0xf5, 0x21, 0x00


	//----- nvinfo : EIATTR_SPARSE_MMA_MASK
	.align		4
.L_180:
        /*0048*/ 	.byte	0x03, 0x50
        /*004a*/ 	.short	0x0000


	//----- nvinfo : EIATTR_MAXREG_COUNT
	.align		4
        /*004c*/ 	.byte	0x03, 0x1b
        /*004e*/ 	.short	0x00ff


	//----- nvinfo : EIATTR_MERCURY_ISA_VERSION
	.align		4
        /*0050*/ 	.byte	0x03, 0x5f
        /*0052*/ 	.short	0x0101


	//----- nvinfo : EIATTR_VRC_CTA_INIT_COUNT
	.align		4
        /*0054*/ 	.byte	0x02, 0x4a
	.zero		1
	.zero		1


	//----- nvinfo : EIATTR_EXIT_INSTR_OFFSETS
	.align		4
        /*0058*/ 	.byte	0x04, 0x1c
        /*005a*/ 	.short	(.L_182 - .L_181)


	//   ....[0]....
.L_181:
        /*005c*/ 	.word	0x000004c0


	//----- nvinfo : EIATTR_CRS_STACK_SIZE
	.align		4
.L_182:
        /*0060*/ 	.byte	0x04, 0x1e
        /*0062*/ 	.short	(.L_184 - .L_183)
.L_183:
        /*0064*/ 	.word	0x00000000


	//----- nvinfo : EIATTR_CBANK_PARAM_SIZE
	.align		4
.L_184:
        /*0068*/ 	.byte	0x03, 0x19
        /*006a*/ 	.short	0x0018


	//----- nvinfo : EIATTR_PARAM_CBANK
	.align		4
        /*006c*/ 	.byte	0x04, 0x0a
        /*006e*/ 	.short	(.L_186 - .L_185)
	.align		4
.L_185:
        /*0070*/ 	.word	index@(.nv.constant0._Z10borderMarkPhPbii)
        /*0074*/ 	.short	0x0380
        /*0076*/ 	.short	0x0018


	//----- nvinfo : EIATTR_SW_WAR
	.align		4
.L_186:
        /*0078*/ 	.byte	0x04, 0x36
        /*007a*/ 	.short	(.L_188 - .L_187)
.L_187:
        /*007c*/ 	.word	0x00000008
.L_188:


//--------------------- .nv.info._Z11maskComputeP6uchar4Pbii --------------------------
	.section	.nv.info._Z11maskComputeP6uchar4Pbii,"",@"SHT_CUDA_INFO"
	.sectionflags	@""
	.align	4


	//----- nvinfo : EIATTR_CUDA_API_VERSION
	.align		4
        /*0000*/ 	.byte	0x04, 0x37
        /*0002*/ 	.short	(.L_190 - .L_189)
.L_189:
        /*0004*/ 	.word	0x00000082


	//----- nvinfo : EIATTR_KPARAM_INFO
	.align		4
.L_190:
        /*0008*/ 	.byte	0x04, 0x17
        /*000a*/ 	.short	(.L_192 - .L_191)
.L_191:
        /*000c*/ 	.word	0x00000000
        /*0010*/ 	.short	0x0003
        /*0012*/ 	.short	0x0014
        /*0014*/ 	.byte	0x00, 0xf0, 0x11, 0x00


	//----- nvinfo : EIATTR_KPARAM_INFO
	.align		4
.L_192:
        /*0018*/ 	.byte	0x04, 0x17
        /*001a*/ 	.short	(.L_194 - .L_193)
.L_193:
        /*001c*/ 	.word	0x00000000
        /*0020*/ 	.short	0x0002
        /*0022*/ 	.short	0x0010
        /*0024*/ 	.byte	0x00, 0xf0, 0x11, 0x00


	//----- nvinfo : EIATTR_KPARAM_INFO
	.align		4
.L_194:
        /*0028*/ 	.byte	0x04, 0x17
        /*002a*/ 	.short	(.L_196 - .L_195)
.L_195:
        /*002c*/ 	.word	0x00000000
        /*0030*/ 	.short	0x0001
        /*0032*/ 	.short	0x0008
        /*0034*/ 	.byte	0x00, 0xf5, 0x21, 0x00


	//----- nvinfo : EIATTR_KPARAM_INFO
	.align		4
.L_196:
        /*0038*/ 	.byte	0x04, 0x17
        /*003a*/ 	.short	(.L_198 - .L_197)
.L_197:
        /*003c*/ 	.word	0x00000000
        /*0040*/ 	.short	0x0000
        /*0042*/ 	.short	0x0000
        /*0044*/ 	.byte	0x00, 0xf5, 0x21, 0x00


	//----- nvinfo : EIATTR_SPARSE_MMA_MASK
	.align		4
.L_198:
        /*0048*/ 	.byte	0x03, 0x50
        /*004a*/ 	.short	0x0000


	//----- nvinfo : EIATTR_MAXREG_COUNT
	.align		4
        /*004c*/ 	.byte	0x03, 0x1b
        /*004e*/ 	.short	0x00ff


	//----- nvinfo : EIATTR_MERCURY_ISA_VERSION
	.align		4
        /*0050*/ 	.byte	0x03, 0x5f
        /*0052*/ 	.short	0x0101


	//----- nvinfo : EIATTR_VRC_CTA_INIT_COUNT
	.align		4
        /*0054*/ 	.byte	0x02, 0x4a
	.zero		1
	.zero		1


	//----- nvinfo : EIATTR_EXIT_INSTR_OFFSETS
	.align		4
        /*0058*/ 	.byte	0x04, 0x1c
        /*005a*/ 	.short	(.L_200 - .L_199)


	//   ....[0]....
.L_199:
        /*005c*/ 	.word	0x000000d0


	//   ....[1]....
        /*0060*/ 	.word	0x00000120


	//   ....[2]....
        /*0064*/ 	.word	0x00000150


	//   ....[3]....
        /*0068*/ 	.word	0x00000180


	//   ....[4]....
        /*006c*/ 	.word	0x000001b0


	//----- nvinfo : EIATTR_CBANK_PARAM_SIZE
	.align		4
.L_200:
        /*0070*/ 	.byte	0x03, 0x19
        /*0072*/ 	.short	0x0018


	//----- nvinfo : EIATTR_PARAM_CBANK
	.align		4
        /*0074*/ 	.byte	0x04, 0x0a
        /*0076*/ 	.short	(.L_202 - .L_201)
	.align		4
.L_201:
        /*0078*/ 	.word	index@(.nv.constant0._Z11maskComputeP6uchar4Pbii)
        /*007c*/ 	.short	0x0380
        /*007e*/ 	.short	0x0018


	//----- nvinfo : EIATTR_SW_WAR
	.align		4
.L_202:
        /*0080*/ 	.byte	0x04, 0x36
        /*0082*/ 	.short	(.L_204 - .L_203)
.L_203:
        /*0084*/ 	.word	0x00000008
.L_204:


//--------------------- .nv.callgraph             --------------------------
	.section	.nv.callgraph,"",@"SHT_CUDA_CALLGRAPH"
	.align	4
	.sectionentsize	8
	.align		4
        /*0000*/ 	.word	0x00000000
	.align		4
        /*0004*/ 	.word	0xffffffff
	.align		4
        /*0008*/ 	.word	0x00000000
	.align		4
        /*000c*/ 	.word	0xfffffffe
	.align		4
        /*0010*/ 	.word	0x00000000
	.align		4
        /*0014*/ 	.word	0xfffffffd
	.align		4
        /*0018*/ 	.word	0x00000000
	.align		4
        /*001c*/ 	.word	0xfffffffc


//--------------------- .nv.constant4             --------------------------
	.section	.nv.constant4,"a",@progbits
	.align	8
	.align		8
.nv.constant4:
        /*0000*/ 	.dword	_ZN34_INTERNAL_395d213e_4_k_cu_336cd1ae4cuda3std3__45__cpo5beginE
	.align		8
        /*0008*/ 	.dword	_ZN34_INTERNAL_395d213e_4_k_cu_336cd1ae4cuda3std3__45__cpo3endE
	.align		8
        /*0010*/ 	.dword	_ZN34_INTERNAL_395d213e_4_k_cu_336cd1ae4cuda3std3__45__cpo6cbeginE
	.align		8
        /*0018*/ 	.dword	_ZN34_INTERNAL_395d213e_4_k_cu_336cd1ae4cuda3std3__45__cpo4cendE
	.align		8
        /*0020*/ 	.dword	_ZN34_INTERNAL_395d213e_4_k_cu_336cd1ae4cuda3std3__45__cpo6rbeginE
	.align		8
        /*0028*/ 	.dword	_ZN34_INTERNAL_395d213e_4_k_cu_336cd1ae4cuda3std3__45__cpo4rendE
	.align		8
        /*0030*/ 	.dword	_ZN34_INTERNAL_395d213e_4_k_cu_336cd1ae4cuda3std3__45__cpo7crbeginE
	.align		8
        /*0038*/ 	.dword	_ZN34_INTERNAL_395d213e_4_k_cu_336cd1ae4cuda3std3__45__cpo5crendE
	.align		8
        /*0040*/ 	.dword	_ZN34_INTERNAL_395d213e_4_k_cu_336cd1ae4cuda3std3__436_GLOBAL__N__395d213e_4_k_cu_336cd1ae6ignoreE
	.align		8
        /*0048*/ 	.dword	_ZN34_INTERNAL_395d213e_4_k_cu_336cd1ae4cuda3std3__419piecewise_constructE
	.align		8
        /*0050*/ 	.dword	_ZN34_INTERNAL_395d213e_4_k_cu_336cd1ae4cuda3std3__48in_placeE
	.align		8
        /*0058*/ 	.dword	_ZN34_INTERNAL_395d213e_4_k_cu_336cd1ae4cuda3std3__420unreachable_sentinelE
	.align		8
        /*0060*/ 	.dword	_ZN34_INTERNAL_395d213e_4_k_cu_336cd1ae4cuda3std3__47nulloptE
	.align		8
        /*0068*/ 	.dword	_ZN34_INTERNAL_395d213e_4_k_cu_336cd1ae4cuda3std3__48unexpectE
	.align		8
        /*0070*/ 	.dword	_ZN34_INTERNAL_395d213e_4_k_cu_336cd1ae4cuda3std6ranges3__45__cpo4swapE
	.align		8
        /*0078*/ 	.dword	_ZN34_INTERNAL_395d213e_4_k_cu_336cd1ae4cuda3std6ranges3__45__cpo9iter_moveE
	.align		8
        /*0080*/ 	.dword	_ZN34_INTERNAL_395d213e_4_k_cu_336cd1ae4cuda3std6ranges3__45__cpo5beginE
	.align		8
        /*0088*/ 	.dword	_ZN34_INTERNAL_395d213e_4_k_cu_336cd1ae4cuda3std6ranges3__45__cpo3endE
	.align		8
        /*0090*/ 	.dword	_ZN34_INTERNAL_395d213e_4_k_cu_336cd1ae4cuda3std6ranges3__45__cpo6cbeginE
	.align		8
        /*0098*/ 	.dword	_ZN34_INTERNAL_395d213e_4_k_cu_336cd1ae4cuda3std6ranges3__45__cpo4cendE
	.align		8
        /*00a0*/ 	.dword	_ZN34_INTERNAL_395d213e_4_k_cu_336cd1ae4cuda3std6ranges3__45__cpo7advanceE
	.align		8
        /*00a8*/ 	.dword	_ZN34_INTERNAL_395d213e_4_k_cu_336cd1ae4cuda3std6ranges3__45__cpo9iter_swapE
	.align		8
        /*00b0*/ 	.dword	_ZN34_INTERNAL_395d213e_4_k_cu_336cd1ae4cuda3std6ranges3__45__cpo4nextE
	.align		8
        /*00b8*/ 	.dword	_ZN34_INTERNAL_395d213e_4_k_cu_336cd1ae4cuda3std6ranges3__45__cpo4prevE
	.align		8
        /*00c0*/ 	.dword	_ZN34_INTERNAL_395d213e_4_k_cu_336cd1ae4cuda3std6ranges3__45__cpo4dataE
	.align		8
        /*00c8*/ 	.dword	_ZN34_INTERNAL_395d213e_4_k_cu_336cd1ae4cuda3std6ranges3__45__cpo5cdataE
	.align		8
        /*00d0*/ 	.dword	_ZN34_INTERNAL_395d213e_4_k_cu_336cd1ae4cuda3std6ranges3__45__cpo4sizeE
	.align		8
        /*00d8*/ 	.dword	_ZN34_INTERNAL_395d213e_4_k_cu_336cd1ae4cuda3std6ranges3__45__cpo5ssizeE
	.align		8
        /*00e0*/ 	.dword	_ZN34_INTERNAL_395d213e_4_k_cu_336cd1ae4cuda3std6ranges3__45__cpo8distanceE
	.align		8
        /*00e8*/ 	.dword	_ZN34_INTERNAL_395d213e_4_k_cu_336cd1ae6thrust24THRUST_300001_SM_1000_NS8cuda_cub3parE
	.align		8
        /*00f0*/ 	.dword	_ZN34_INTERNAL_395d213e_4_k_cu_336cd1ae6thrust24THRUST_300001_SM_1000_NS8cuda_cub10par_nosyncE
	.align		8
        /*00f8*/ 	.dword	_ZN34_INTERNAL_395d213e_4_k_cu_336cd1ae6thrust24THRUST_300001_SM_1000_NS6system6detail10sequential3seqE
	.align		8
        /*0100*/ 	.dword	_ZN34_INTERNAL_395d213e_4_k_cu_336cd1ae6thrust24THRUST_300001_SM_1000_NS12placeholders2_1E
	.align		8
        /*0108*/ 	.dword	_ZN34_INTERNAL_395d213e_4_k_cu_336cd1ae6thrust24THRUST_300001_SM_1000_NS12placeholders2_2E
	.align		8
        /*0110*/ 	.dword	_ZN34_INTERNAL_395d213e_4_k_cu_336cd1ae6thrust24THRUST_300001_SM_1000_NS12placeholders2_3E
	.align		8
        /*0118*/ 	.dword	_ZN34_INTERNAL_395d213e_4_k_cu_336cd1ae6thrust24THRUST_300001_SM_1000_NS12placeholders2_4E
	.align		8
        /*0120*/ 	.dword	_ZN34_INTERNAL_395d213e_4_k_cu_336cd1ae6thrust24THRUST_300001_SM_1000_NS12placeholders2_5E
	.align		8
        /*0128*/ 	.dword	_ZN34_INTERNAL_395d213e_4_k_cu_336cd1ae6thrust24THRUST_300001_SM_1000_NS12placeholders2_6E
	.align		8
        /*0130*/ 	.dword	_ZN34_INTERNAL_395d213e_4_k_cu_336cd1ae6thrust24THRUST_300001_SM_1000_NS12placeholders2_7E
	.align		8
        /*0138*/ 	.dword	_ZN34_INTERNAL_395d213e_4_k_cu_336cd1ae6thrust24THRUST_300001_SM_1000_NS12placeholders2_8E
	.align		8
        /*0140*/ 	.dword	_ZN34_INTERNAL_395d213e_4_k_cu_336cd1ae6thrust24THRUST_300001_SM_1000_NS12placeholders2_9E
	.align		8
        /*0148*/ 	.dword	_ZN34_INTERNAL_395d213e_4_k_cu_336cd1ae6thrust24THRUST_300001_SM_1000_NS12placeholders3_10E
	.align		8
        /*0150*/ 	.dword	_ZN34_INTERNAL_395d213e_4_k_cu_336cd1ae6thrust24THRUST_300001_SM_1000_NS3seqE


//--------------------- .text._ZN3cub18CUB_300001_SM_10006detail11EmptyKernelIvEEvv --------------------------
	.section	.text._ZN3cub18CUB_300001_SM_10006detail11EmptyKernelIvEEvv,"ax",@progbits
	.align	128
        .global         _ZN3cub18CUB_300001_SM_10006detail11EmptyKernelIvEEvv
        .type           _ZN3cub18CUB_300001_SM_10006detail11EmptyKernelIvEEvv,@function
        .size           _ZN3cub18CUB_300001_SM_10006detail11EmptyKernelIvEEvv,(.L_x_9 - _ZN3cub18CUB_300001_SM_10006detail11EmptyKernelIvEEvv)
        .other          _ZN3cub18CUB_300001_SM_10006detail11EmptyKernelIvEEvv,@"STO_CUDA_ENTRY STV_DEFAULT"
_ZN3cub18CUB_300001_SM_10006detail11EmptyKernelIvEEvv:
.text._ZN3cub18CUB_300001_SM_10006detail11EmptyKernelIvEEvv:
[----:B------:R-:W-:Y:S01]  /*0000*/  LDC R1, c[0x0][0x37c] ;  /* 0x0000df00ff017b82 */ /* 0x000fe20000000800 */
[----:B------:R-:W-:Y:S05]  /*0010*/  EXIT ;  /* 0x000000000000794d */ /* 0x000fea0003800000 */
.L_x_0:
[----:B------:R-:W-:-:S00]  /*0020*/  BRA `(.L_x_0) ;  /* 0xfffffffc00fc7947 */ /* 0x000fc0000383ffff */
[----:B------:R-:W-:-:S00]  /*0030*/  NOP ;  /* 0x0000000000007918 */ /* 0x000fc00000000000 */
        /* <DEDUP_REMOVED lines=12> */
.L_x_9:


//--------------------- .text._Z11final_mergeP6uchar4iiPfS1_S1_Ph --------------------------
	.section	.text._Z11final_mergeP6uchar4iiPfS1_S1_Ph,"ax",@progbits
	.align	128
        .global         _Z11final_mergeP6uchar4iiPfS1_S1_Ph
        .type           _Z11final_mergeP6uchar4iiPfS1_S1_Ph,@function
        .size           _Z11final_mergeP6uchar4iiPfS1_S1_Ph,(.L_x_10 - _Z11final_mergeP6uchar4iiPfS1_S1_Ph)
        .other          _Z11final_mergeP6uchar4iiPfS1_S1_Ph,@"STO_CUDA_ENTRY STV_DEFAULT"
_Z11final_mergeP6uchar4iiPfS1_S1_Ph:
.text._Z11final_mergeP6uchar4iiPfS1_S1_Ph:
[----:B------:R-:W-:Y:S01]  /*0000*/  LDC R1, c[0x0][0x37c] ;  /* 0x0000df00ff017b82 */ /* 0x000fe20000000800 */
[----:B------:R-:W0:Y:S07]  /*0010*/  S2R R0, SR_TID.X ;  /* 0x0000000000007919 */ /* 0x000e2e0000002100 */
[----:B------:R-:W0:Y:S01]  /*0020*/  S2UR UR6, SR_CTAID.X ;  /* 0x00000000000679c3 */ /* 0x000e220000002500 */
[----:B------:R-:W1:Y:S07]  /*0030*/  LDCU.64 UR4, c[0x0][0x388] ;  /* 0x00007100ff0477ac */ /* 0x000e6e0008000a00 */
[----:B------:R-:W0:Y:S01]  /*0040*/  LDC R11, c[0x0][0x360] ;  /* 0x0000d800ff0b7b82 */ /* 0x000e220000000800 */
[----:B-1----:R-:W-:Y:S01]  /*0050*/  UIMAD UR4, UR5, UR4, URZ ;  /* 0x00000004050472a4 */ /* 0x002fe2000f8e02ff */
[----:B0-----:R-:W-:-:S05]  /*0060*/  IMAD R11, R11, UR6, R0 ;  /* 0x000000060b0b7c24 */ /* 0x001fca000f8e0200 */
[----:B------:R-:W-:-:S13]  /*0070*/  ISETP.GE.AND P0, PT, R11, UR4, PT ;  /* 0x000000040b007c0c */ /* 0x000fda000bf06270 */
[----:B------:R-:W-:Y:S05]  /*0080*/  @P0 EXIT ;  /* 0x000000000000094d */ /* 0x000fea0003800000 */
[----:B------:R-:W0:Y:S01]  /*0090*/  LDCU.64 UR6, c[0x0][0x3a8] ;  /* 0x00007500ff0677ac */ /* 0x000e220008000a00 */
[----:B------:R-:W1:Y:S01]  /*00a0*/  LDCU.64 UR4, c[0x0][0x358] ;  /* 0x00006b00ff0477ac */ /* 0x000e620008000a00 */
[----:B0-----:R-:W-:-:S04]  /*00b0*/  IADD3 R2, P0, PT, R11, UR6, RZ ;  /* 0x000000060b027c10 */ /* 0x001fc8000ff1e0ff */
[----:B------:R-:W-:-:S05]  /*00c0*/  LEA.HI.X.SX32 R3, R11, UR7, 0x1, P0 ;  /* 0x000000070b037c11 */ /* 0x000fca00080f0eff */
[----:B-1----:R-:W2:Y:S02]  /*00d0*/  LDG.E.U8 R2, desc[UR4][R2.64] ;  /* 0x0000000402027981 */ /* 0x002ea4000c1e1100 */
[----:B--2---:R-:W-:-:S13]  /*00e0*/  ISETP.NE.AND P0, PT, R2, 0x2, PT ;  /* 0x000000020200780c */ /* 0x004fda0003f05270 */
[----:B------:R-:W-:Y:S05]  /*00f0*/  @P0 EXIT ;  /* 0x000000000000094d */ /* 0x000fea0003800000 */
[----:B------:R-:W0:Y:S08]  /*0100*/  LDC.64 R2, c[0x0][0x3a0] ;  /* 0x0000e800ff027b82 */ /* 0x000e300000000a00 */
[----:B------:R-:W1:Y:S08]  /*0110*/  LDC.64 R4, c[0x0][0x380] ;  /* 0x0000e000ff047b82 */ /* 0x000e700000000a00 */
[----:B------:R-:W2:Y:S01]  /*0120*/  LDC.64 R6, c[0x0][0x398] ;  /* 0x0000e600ff067b82 */ /* 0x000ea20000000a00 */
[----:B0-----:R-:W-:-:S07]  /*0130*/  IMAD.WIDE R2, R11, 0x4, R2 ;  /* 0x000000040b027825 */ /* 0x001fce00078e0202 */
[----:B------:R-:W0:Y:S01]  /*0140*/  LDC.64 R8, c[0x0][0x390] ;  /* 0x0000e400ff087b82 */ /* 0x000e220000000a00 */
[----:B------:R-:W3:Y:S01]  /*0150*/  LDG.E R2, desc[UR4][R2.64] ;  /* 0x0000000402027981 */ /* 0x000ee2000c1e1900 */
[----:B-1----:R-:W-:-:S04]  /*0160*/  IMAD.WIDE R4, R11, 0x4, R4 ;  /* 0x000000040b047825 */ /* 0x002fc800078e0204 */
[C---:B--2---:R-:W-:Y:S01]  /*0170*/  IMAD.WIDE R6, R11.reuse, 0x4, R6 ;  /* 0x000000040b067825 */ /* 0x044fe200078e0206 */
[----:B---3--:R-:W1:Y:S02]  /*0180*/  F2I.U32.TRUNC.NTZ R13, R2 ;  /* 0x00000002000d7305 */ /* 0x008e64000020f000 */
[----:B-1----:R-:W-:Y:S04]  /*0190*/  STG.E.U8 desc[UR4][R4.64], R13 ;  /* 0x0000000d04007986 */ /* 0x002fe8000c101104 */
[----:B------:R-:W2:Y:S01]  /*01a0*/  LDG.E R6, desc[UR4][R6.64] ;  /* 0x0000000406067981 */ /* 0x000ea2000c1e1900 */
[----:B0-----:R-:W-:Y:S01]  /*01b0*/  IMAD.WIDE R8, R11, 0x4, R8 ;  /* 0x000000040b087825 */ /* 0x001fe200078e0208 */
[----:B--2---:R-:W0:Y:S02]  /*01c0*/  F2I.U32.TRUNC.NTZ R15, R6 ;  /* 0x00000006000f7305 */ /* 0x004e24000020f000 */
[----:B0-----:R-:W-:Y:S04]  /*01d0*/  STG.E.U8 desc[UR4][R4.64+0x2], R15 ;  /* 0x0000020f04007986 */ /* 0x001fe8000c101104 */
[----:B------:R-:W2:Y:S02]  /*01e0*/  LDG.E R8, desc[UR4][R8.64] ;  /* 0x0000000408087981 */ /* 0x000ea4000c1e1900 */
[----:B--2---:R-:W0:Y:S02]  /*01f0*/  F2I.U32.TRUNC.NTZ R3, R8 ;  /* 0x0000000800037305 */ /* 0x004e24000020f000 */
[----:B0-----:R-:W-:Y:S01]  /*0200*/  STG.E.U8 desc[UR4][R4.64+0x1], R3 ;  /* 0x0000010304007986 */ /* 0x001fe2000c101104 */
[----:B------:R-:W-:Y:S05]  /*0210*/  EXIT ;  /* 0x000000000000794d */ /* 0x000fea0003800000 */
.L_x_1:
        /* <DEDUP_REMOVED lines=14> */
.L_x_10:


//--------------------- .text._Z7blenderPhS_PfS0_iiS_ --------------------------
	.section	.text._Z7blenderPhS_PfS0_iiS_,"ax",@progbits
	.align	128
        .global         _Z7blenderPhS_PfS0_iiS_
        .type           _Z7blenderPhS_PfS0_iiS_,@function
        .size           _Z7blenderPhS_PfS0_iiS_,(.L_x_11 - _Z7blenderPhS_PfS0_iiS_)
        .other          _Z7blenderPhS_PfS0_iiS_,@"STO_CUDA_ENTRY STV_DEFAULT"
_Z7blenderPhS_PfS0_iiS_:
.text._Z7blenderPhS_PfS0_iiS_:
[----:B------:R-:W-:Y:S08]  /*0000*/  LDC R1, c[0x0][0x37c] ;  /* 0x0000df00ff017b82 */ /* 0x000ff00000000800 */
[----:B------:R-:W0:Y:S01]  /*0010*/  LDC R3, c[0x0][0x3a0] ;  /* 0x0000e800ff037b82 */ /* 0x000e220000000800 */
[----:B------:R-:W1:Y:S07]  /*0020*/  S2R R7, SR_TID.X ;  /* 0x0000000000077919 */ /* 0x000e6e0000002100 */
[----:B------:R-:W1:Y:S08]  /*0030*/  S2UR UR4, SR_CTAID.X ;  /* 0x00000000000479c3 */ /* 0x000e700000002500 */
[----:B------:R-:W1:Y:S01]  /*0040*/  LDC R0, c[0x0][0x360] ;  /* 0x0000d800ff007b82 */ /* 0x000e620000000800 */
[----:B0-----:R-:W-:-:S04]  /*0050*/  IABS R9, R3 ;  /* 0x0000000300097213 */ /* 0x001fc80000000000 */
[----:B------:R-:W0:Y:S01]  /*0060*/  I2F.RP R2, R9 ;  /* 0x0000000900027306 */ /* 0x000e220000209400 */
[----:B-1----:R-:W-:Y:S01]  /*0070*/  IMAD R0, R0, UR4, R7 ;  /* 0x0000000400007c24 */ /* 0x002fe2000f8e0207 */
[----:B------:R-:W1:Y:S06]  /*0080*/  LDCU UR4, c[0x0][0x3a4] ;  /* 0x00007480ff0477ac */ /* 0x000e6c0008000800 */
[----:B0-----:R-:W0:Y:S02]  /*0090*/  MUFU.RCP R2, R2 ;  /* 0x0000000200027308 */ /* 0x001e240000001000 */
[----:B0-----:R-:W-:Y:S01]  /*00a0*/  VIADD R4, R2, 0xffffffe ;  /* 0x0ffffffe02047836 */ /* 0x001fe20000000000 */
[----:B------:R-:W-:-:S05]  /*00b0*/  IABS R2, R0 ;  /* 0x0000000000027213 */ /* 0x000fca0000000000 */
[----:B------:R0:W2:Y:S02]  /*00c0*/  F2I.FTZ.U32.TRUNC.NTZ R5, R4 ;  /* 0x0000000400057305 */ /* 0x0000a4000021f000 */
[----:B0-----:R-:W-:Y:S02]  /*00d0*/  IMAD.MOV.U32 R4, RZ, RZ, RZ ;  /* 0x000000ffff047224 */ /* 0x001fe400078e00ff */
[----:B--2---:R-:W-:-:S04]  /*00e0*/  IMAD.MOV R6, RZ, RZ, -R5 ;  /* 0x000000ffff067224 */ /* 0x004fc800078e0a05 */
[----:B------:R-:W-:-:S04]  /*00f0*/  IMAD R7, R6, R9, RZ ;  /* 0x0000000906077224 */ /* 0x000fc800078e02ff */
[----:B------:R-:W-:Y:S01]  /*0100*/  IMAD.HI.U32 R5, R5, R7, R4 ;  /* 0x0000000705057227 */ /* 0x000fe200078e0004 */
[----:B------:R-:W-:-:S04]  /*0110*/  LOP3.LUT R4, R0, R3, RZ, 0x3c, !PT ;  /* 0x0000000300047212 */ /* 0x000fc800078e3cff */
[----:B------:R-:W-:Y:S01]  /*0120*/  ISETP.GE.AND P2, PT, R4, RZ, PT ;  /* 0x000000ff0400720c */ /* 0x000fe20003f46270 */
[----:B------:R-:W-:-:S04]  /*0130*/  IMAD.HI.U32 R5, R5, R2, RZ ;  /* 0x0000000205057227 */ /* 0x000fc800078e00ff */
[----:B------:R-:W-:-:S04]  /*0140*/  IMAD.MOV R6, RZ, RZ, -R5 ;  /* 0x000000ffff067224 */ /* 0x000fc800078e0a05 */
[----:B------:R-:W-:Y:S01]  /*0150*/  IMAD R2, R9, R6, R2 ;  /* 0x0000000609027224 */ /* 0x000fe200078e0202 */
[----:B------:R-:W-:-:S04]  /*0160*/  LOP3.LUT R6, RZ, R3, RZ, 0x33, !PT ;  /* 0x00000003ff067212 */ /* 0x000fc800078e33ff */
[----:B------:R-:W-:-:S13]  /*0170*/  ISETP.GT.U32.AND P1, PT, R9, R2, PT ;  /* 0x000000020900720c */ /* 0x000fda0003f24070 */
[----:B------:R-:W-:Y:S02]  /*0180*/  @!P1 IMAD.IADD R2, R2, 0x1, -R9 ;  /* 0x0000000102029824 */ /* 0x000fe400078e0a09 */
[----:B------:R-:W-:Y:S01]  /*0190*/  @!P1 VIADD R5, R5, 0x1 ;  /* 0x0000000105059836 */ /* 0x000fe20000000000 */
[----:B------:R-:W-:Y:S02]  /*01a0*/  ISETP.NE.AND P1, PT, R3, RZ, PT ;  /* 0x000000ff0300720c */ /* 0x000fe40003f25270 */
[----:B------:R-:W-:-:S13]  /*01b0*/  ISETP.GE.U32.AND P0, PT, R2, R9, PT ;  /* 0x000000090200720c */ /* 0x000fda0003f06070 */
[----:B------:R-:W-:-:S04]  /*01c0*/  @P0 VIADD R5, R5, 0x1 ;  /* 0x0000000105050836 */ /* 0x000fc80000000000 */
[----:B------:R-:W-:-:S05]  /*01d0*/  @!P2 IMAD.MOV R5, RZ, RZ, -R5 ;  /* 0x000000ffff05a224 */ /* 0x000fca00078e0a05 */
[----:B------:R-:W-:-:S04]  /*01e0*/  SEL R7, R6, R5, !P1 ;  /* 0x0000000506077207 */ /* 0x000fc80004800000 */
[----:B-1----:R-:W-:-:S04]  /*01f0*/  ISETP.GE.AND P0, PT, R7, UR4, PT ;  /* 0x0000000407007c0c */ /* 0x002fc8000bf06270 */
[----:B------:R-:W-:-:S13]  /*0200*/  ISETP.LT.OR P0, PT, R3, RZ, P0 ;  /* 0x000000ff0300720c */ /* 0x000fda0000701670 */
[----:B------:R-:W-:Y:S05]  /*0210*/  @P0 EXIT ;  /* 0x000000000000094d */ /* 0x000fea0003800000 */
[----:B------:R-:W0:Y:S01]  /*0220*/  LDCU.64 UR6, c[0x0][0x3a8] ;  /* 0x00007500ff0677ac */ /* 0x000e220008000a00 */
[----:B------:R-:W-:Y:S01]  /*0230*/  SHF.R.S32.HI R19, RZ, 0x1f, R0 ;  /* 0x0000001fff137819 */ /* 0x000fe20000011400 */
[----:B------:R-:W1:Y:S01]  /*0240*/  LDCU.64 UR4, c[0x0][0x358] ;  /* 0x00006b00ff0477ac */ /* 0x000e620008000a00 */
[----:B0-----:R-:W-:-:S04]  /*0250*/  IADD3 R4, P0, PT, R0, UR6, RZ ;  /* 0x0000000600047c10 */ /* 0x001fc8000ff1e0ff */
[----:B------:R-:W-:-:S05]  /*0260*/  IADD3.X R5, PT, PT, R19, UR7, RZ, P0, !PT ;  /* 0x0000000713057c10 */ /* 0x000fca00087fe4ff */
[----:B-1----:R-:W2:Y:S02]  /*0270*/  LDG.E.U8 R4, desc[UR4][R4.64] ;  /* 0x0000000404047981 */ /* 0x002ea4000c1e1100 */
[----:B--2---:R-:W-:-:S13]  /*0280*/  ISETP.NE.AND P0, PT, R4, 0x2, PT ;  /* 0x000000020400780c */ /* 0x004fda0003f05270 */
[----:B------:R-:W-:Y:S05]  /*0290*/  @P0 EXIT ;  /* 0x000000000000094d */ /* 0x000fea0003800000 */
[----:B------:R-:W-:Y:S01]  /*02a0*/  ISETP.GE.AND P2, PT, R0, RZ, PT ;  /* 0x000000ff0000720c */ /* 0x000fe20003f46270 */
[----:B------:R-:W-:Y:S01]  /*02b0*/  IMAD.IADD R5, R2, 0x1, -R9 ;  /* 0x0000000102057824 */ /* 0x000fe200078e0a09 */
[-C--:B------:R-:W-:Y:S01]  /*02c0*/  ISETP.GT.U32.AND P0, PT, R9, R2.reuse, PT ;  /* 0x000000020900720c */ /* 0x080fe20003f04070 */
[----:B------:R-:W-:Y:S01]  /*02d0*/  VIADD R7, R7, 0xffffffff ;  /* 0xffffffff07077836 */ /* 0x000fe20000000000 */
[----:B------:R-:W0:Y:S02]  /*02e0*/  LDCU.64 UR8, c[0x0][0x380] ;  /* 0x00007000ff0877ac */ /* 0x000e240008000a00 */
[----:B------:R-:W-:Y:S01]  /*02f0*/  SEL R5, R5, R2, !P0 ;  /* 0x0000000205057207 */ /* 0x000fe20004000000 */
[----:B------:R-:W1:Y:S06]  /*0300*/  LDCU.64 UR10, c[0x0][0x388] ;  /* 0x00007100ff0a77ac */ /* 0x000e6c0008000a00 */
[----:B------:R-:W-:-:S05]  /*0310*/  @!P2 IMAD.MOV R5, RZ, RZ, -R5 ;  /* 0x000000ffff05a224 */ /* 0x000fca00078e0a05 */
[----:B------:R-:W-:Y:S02]  /*0320*/  SEL R20, R6, R5, !P1 ;  /* 0x0000000506147207 */ /* 0x000fe40004800000 */
[----:B------:R-:W2:Y:S03]  /*0330*/  LDC.64 R4, c[0x0][0x390] ;  /* 0x0000e400ff047b82 */ /* 0x000ea60000000a00 */
[----:B------:R-:W-:-:S05]  /*0340*/  IMAD R20, R7, R3, R20 ;  /* 0x0000000307147224 */ /* 0x000fca00078e0214 */
[----:B------:R-:W-:Y:S02]  /*0350*/  SHF.R.S32.HI R18, RZ, 0x1f, R20 ;  /* 0x0000001fff127819 */ /* 0x000fe40000011414 */
[----:B------:R-:W-:-:S04]  /*0360*/  IADD3 R6, P0, PT, R20, UR6, RZ ;  /* 0x0000000614067c10 */ /* 0x000fc8000ff1e0ff */
[----:B------:R-:W-:Y:S02]  /*0370*/  IADD3.X R7, PT, PT, R18, UR7, RZ, P0, !PT ;  /* 0x0000000712077c10 */ /* 0x000fe400087fe4ff */
[----:B------:R-:W-:-:S03]  /*0380*/  IADD3 R12, P0, PT, R6, R3, RZ ;  /* 0x00000003060c7210 */ /* 0x000fc60007f1e0ff */
[----:B------:R-:W3:Y:S02]  /*0390*/  LDG.E.U8 R8, desc[UR4][R6.64] ;  /* 0x0000000406087981 */ /* 0x000ee4000c1e1100 */
[----:B------:R-:W-:Y:S01]  /*03a0*/  IMAD.X R13, RZ, RZ, R7, P0 ;  /* 0x000000ffff0d7224 */ /* 0x000fe200000e0607 */
[----:B------:R-:W-:-:S04]  /*03b0*/  IADD3 R16, P0, PT, R12, R3, RZ ;  /* 0x000000030c107210 */ /* 0x000fc80007f1e0ff */
[----:B------:R-:W4:Y:S01]  /*03c0*/  LDG.E.U8 R2, desc[UR4][R12.64+-0x1] ;  /* 0xffffff040c027981 */ /* 0x000f22000c1e1100 */
[----:B------:R-:W-:-:S03]  /*03d0*/  IMAD.X R17, RZ, RZ, R13, P0 ;  /* 0x000000ffff117224 */ /* 0x000fc600000e060d */
[----:B------:R-:W5:Y:S04]  /*03e0*/  LDG.E.U8 R22, desc[UR4][R12.64+0x1] ;  /* 0x000001040c167981 */ /* 0x000f68000c1e1100 */
[----:B------:R-:W5:Y:S01]  /*03f0*/  LDG.E.U8 R17, desc[UR4][R16.64] ;  /* 0x0000000410117981 */ /* 0x000f62000c1e1100 */
[----:B0-----:R-:W-:-:S04]  /*0400*/  IADD3 R14, P0, PT, R20, UR8, RZ ;  /* 0x00000008140e7c10 */ /* 0x001fc8000ff1e0ff */
[----:B------:R-:W-:Y:S02]  /*0410*/  IADD3.X R15, PT, PT, R18, UR9, RZ, P0, !PT ;  /* 0x00000009120f7c10 */ /* 0x000fe400087fe4ff */
[----:B------:R-:W-:Y:S01]  /*0420*/  IADD3 R10, P0, PT, R14, R3, RZ ;  /* 0x000000030e0a7210 */ /* 0x000fe20007f1e0ff */
[----:B------:R-:W-:Y:S02]  /*0430*/  IMAD.IADD R23, R20, 0x1, R3 ;  /* 0x0000000114177824 */ /* 0x000fe400078e0203 */
[----:B------:R2:W5:Y:S02]  /*0440*/  LDG.E.U8 R6, desc[UR4][R14.64] ;  /* 0x000000040e067981 */ /* 0x000564000c1e1100 */
[----:B------:R-:W-:-:S05]  /*0450*/  IMAD.X R11, RZ, RZ, R15, P0 ;  /* 0x000000ffff0b7224 */ /* 0x000fca00000e060f */
[----:B------:R-:W5:Y:S04]  /*0460*/  LDG.E.U8 R7, desc[UR4][R10.64+-0x1] ;  /* 0xffffff040a077981 */ /* 0x000f68000c1e1100 */
[----:B------:R0:W5:Y:S01]  /*0470*/  LDG.E.U8 R12, desc[UR4][R10.64+0x1] ;  /* 0x000001040a0c7981 */ /* 0x000162000c1e1100 */
[----:B--2---:R-:W-:Y:S01]  /*0480*/  IMAD.WIDE R14, R23, 0x4, R4 ;  /* 0x00000004170e7825 */ /* 0x004fe200078e0204 */
[----:B---3--:R-:W-:Y:S02]  /*0490*/  ISETP.NE.AND P3, PT, R8, 0x2, PT ;  /* 0x000000020800780c */ /* 0x008fe40003f65270 */
[----:B------:R-:W-:-:S05]  /*04a0*/  IADD3 R8, P0, PT, R10, R3, RZ ;  /* 0x000000030a087210 */ /* 0x000fca0007f1e0ff */
[----:B------:R-:W-:Y:S01]  /*04b0*/  IMAD.X R9, RZ, RZ, R11, P0 ;  /* 0x000000ffff097224 */ /* 0x000fe200000e060b */
[----:B----4-:R-:W-:Y:S02]  /*04c0*/  ISETP.NE.AND P2, PT, R2, 0x2, PT ;  /* 0x000000020200780c */ /* 0x010fe40003f45270 */
[----:B-1----:R-:W-:Y:S02]  /*04d0*/  IADD3 R2, P5, PT, R23, UR10, RZ ;  /* 0x0000000a17027c10 */ /* 0x002fe4000ffbe0ff */
[----:B-----5:R-:W-:Y:S02]  /*04e0*/  ISETP.NE.AND P1, PT, R22, 0x2, PT ;  /* 0x000000021600780c */ /* 0x020fe40003f25270 */
[C---:B------:R-:W-:Y:S02]  /*04f0*/  @P3 IADD3 R16, P4, PT, R20.reuse, UR10, RZ ;  /* 0x0000000a14103c10 */ /* 0x040fe4000ff9e0ff */
[----:B------:R-:W-:Y:S01]  /*0500*/  ISETP.NE.AND P0, PT, R17, 0x2, PT ;  /* 0x000000021100780c */ /* 0x000fe20003f05270 */
[----:B------:R-:W-:Y:S01]  /*0510*/  @!P3 IMAD.WIDE R20, R20, 0x4, R4 ;  /* 0x000000041414b825 */ /* 0x000fe200078e0204 */
[----:B------:R-:W-:Y:S01]  /*0520*/  @P3 IADD3.X R17, PT, PT, R18, UR11, RZ, P4, !PT ;  /* 0x0000000b12113c10 */ /* 0x000fe2000a7fe4ff */
[----:B------:R1:W2:Y:S02]  /*0530*/  LDG.E.U8 R13, desc[UR4][R8.64] ;  /* 0x00000004080d7981 */ /* 0x0002a4000c1e1100 */
[C---:B0-----:R-:W-:Y:S01]  /*0540*/  IMAD.IADD R11, R23.reuse, 0x1, R3 ;  /* 0x00000001170b7824 */ /* 0x041fe200078e0203 */
[----:B------:R-:W-:Y:S01]  /*0550*/  LEA.HI.X.SX32 R3, R23, UR11, 0x1, P5 ;  /* 0x0000000b17037c11 */ /* 0x000fe2000a8f0eff */
[----:B------:R-:W3:Y:S04]  /*0560*/  @!P3 LDG.E R18, desc[UR4][R20.64] ;  /* 0x000000041412b981 */ /* 0x000ee8000c1e1900 */
[----:B------:R-:W4:Y:S01]  /*0570*/  @P3 LDG.E.U8 R16, desc[UR4][R16.64] ;  /* 0x0000000410103981 */ /* 0x000f22000c1e1100 */
[----:B-1----:R-:W-:-:S02]  /*0580*/  IADD3 R8, P4, PT, R0, UR8, RZ ;  /* 0x0000000800087c10 */ /* 0x002fc4000ff9e0ff */
[----:B------:R-:W-:Y:S01]  /*0590*/  @P0 IADD3 R10, P5, PT, R11, UR10, RZ ;  /* 0x0000000a0b0a0c10 */ /* 0x000fe2000ffbe0ff */
[----:B------:R-:W5:Y:S01]  /*05a0*/  @!P2 LDG.E R22, desc[UR4][R14.64+-0x4] ;  /* 0xfffffc040e16a981 */ /* 0x000f62000c1e1900 */
[----:B------:R-:W-:Y:S01]  /*05b0*/  IADD3.X R9, PT, PT, R19, UR9, RZ, P4, !PT ;  /* 0x0000000913097c10 */ /* 0x000fe2000a7fe4ff */
[C---:B------:R-:W-:Y:S02]  /*05c0*/  @!P0 IMAD.WIDE R4, R11.reuse, 0x4, R4 ;  /* 0x000000040b048825 */ /* 0x040fe400078e0204 */
[----:B------:R-:W5:Y:S01]  /*05d0*/  @P2 LDG.E.U8 R23, desc[UR4][R2.64+-0x1] ;  /* 0xffffff0402172981 */ /* 0x000f62000c1e1100 */
[----:B------:R-:W-:-:S03]  /*05e0*/  @P0 LEA.HI.X.SX32 R11, R11, UR11, 0x1, P5 ;  /* 0x0000000b0b0b0c11 */ /* 0x000fc6000a8f0eff */
[----:B------:R-:W5:Y:S04]  /*05f0*/  @!P1 LDG.E R19, desc[UR4][R14.64+0x4] ;  /* 0x000004040e139981 */ /* 0x000f68000c1e1900 */
[----:B------:R0:W5:Y:S04]  /*0600*/  @P1 LDG.E.U8 R20, desc[UR4][R2.64+0x1] ;  /* 0x0000010402141981 */ /* 0x000168000c1e1100 */
[----:B------:R-:W5:Y:S04]  /*0610*/  LDG.E.U8 R8, desc[UR4][R8.64] ;  /* 0x0000000408087981 */ /* 0x000f68000c1e1100 */
[----:B------:R1:W5:Y:S01]  /*0620*/  @!P0 LDG.E R4, desc[UR4][R4.64] ;  /* 0x0000000404048981 */ /* 0x000362000c1e1900 */
[----:B------:R-:W-:Y:S01]  /*0630*/  IADD3 R6, PT, PT, R12, R6, R7 ;  /* 0x000000060c067210 */ /* 0x000fe20007ffe007 */
[----:B0-----:R-:W0:Y:S02]  /*0640*/  LDC.64 R2, c[0x0][0x398] ;  /* 0x0000e600ff027b82 */ /* 0x001e240000000a00 */
[----:B------:R-:W5:Y:S01]  /*0650*/  @P0 LDG.E.U8 R10, desc[UR4][R10.64] ;  /* 0x000000040a0a0981 */ /* 0x000f62000c1e1100 */
[----:B0-----:R-:W-:-:S04]  /*0660*/  IMAD.WIDE R2, R0, 0x4, R2 ;  /* 0x0000000400027825 */ /* 0x001fc800078e0202 */
[----:B--2---:R-:W-:Y:S02]  /*0670*/  IMAD.IADD R13, R13, 0x1, R6 ;  /* 0x000000010d0d7824 */ /* 0x004fe400078e0206 */
[----:B---3--:R-:W-:Y:S01]  /*0680*/  @!P3 FADD R17, RZ, R18 ;  /* 0x00000012ff11b221 */ /* 0x008fe20000000000 */
[----:B----4-:R-:W-:Y:S02]  /*0690*/  @P3 I2FP.F32.U32 R17, R16 ;  /* 0x0000001000113245 */ /* 0x010fe40000201000 */
[----:B-----5:R-:W-:-:S05]  /*06a0*/  @P2 I2FP.F32.U32 R22, R23 ;  /* 0x0000001700162245 */ /* 0x020fca0000201000 */
[----:B------:R-:W-:Y:S01]  /*06b0*/  FADD R22, R22, R17 ;  /* 0x0000001116167221 */ /* 0x000fe20000000000 */
[----:B------:R-:W-:Y:S01]  /*06c0*/  @P1 I2FP.F32.U32 R19, R20 ;  /* 0x0000001400131245 */ /* 0x000fe20000201000 */
[----:B------:R-:W-:-:S04]  /*06d0*/  IMAD R8, R8, 0x4, -R13 ;  /* 0x0000000408087824 */ /* 0x000fc800078e0a0d */
[----:B------:R-:W-:Y:S01]  /*06e0*/  FADD R19, R22, R19 ;  /* 0x0000001316137221 */ /* 0x000fe20000000000 */
[----:B------:R-:W-:Y:S02]  /*06f0*/  @P0 I2FP.F32.U32 R4, R10 ;  /* 0x0000000a00040245 */ /* 0x000fe40000201000 */
[----:B-1----:R-:W-:-:S03]  /*0700*/  I2FP.F32.S32 R5, R8 ;  /* 0x0000000800057245 */ /* 0x002fc60000201400 */
[----:B------:R-:W-:-:S04]  /*0710*/  FADD R4, R19, R4 ;  /* 0x0000000413047221 */ /* 0x000fc80000000000 */
[----:B------:R-:W-:-:S04]  /*0720*/  FADD R4, R4, R5 ;  /* 0x0000000504047221 */ /* 0x000fc80000000000 */
[----:B------:R-:W-:-:S05]  /*0730*/  FMUL R4, R4, 0.25 ;  /* 0x3e80000004047820 */ /* 0x000fca0000400000 */
[----:B------:R-:W-:-:S04]  /*0740*/  FMNMX R4, RZ, R4, !PT ;  /* 0x00000004ff047209 */ /* 0x000fc80007800000 */
[----:B------:R-:W-:-:S05]  /*0750*/  FMNMX R5, R4, 255, PT ;  /* 0x437f000004057809 */ /* 0x000fca0003800000 */
[----:B------:R-:W-:Y:S01]  /*0760*/  STG.E desc[UR4][R2.64], R5 ;  /* 0x0000000502007986 */ /* 0x000fe2000c101904 */
[----:B------:R-:W-:Y:S05]  /*0770*/  EXIT ;  /* 0x000000000000794d */ /* 0x000fea0003800000 */
.L_x_2:
        /* <DEDUP_REMOVED lines=16> */
.L_x_11:


//--------------------- .text._Z10init_guessPhPfS0_i --------------------------
	.section	.text._Z10init_guessPhPfS0_i,"ax",@progbits
	.align	128
        .global         _Z10init_guessPhPfS0_i
        .type           _Z10init_guessPhPfS0_i,@function
        .size           _Z10init_guessPhPfS0_i,(.L_x_12 - _Z10init_guessPhPfS0_i)
        .other          _Z10init_guessPhPfS0_i,@"STO_CUDA_ENTRY STV_DEFAULT"
_Z10init_guessPhPfS0_i:
.text._Z10init_guessPhPfS0_i:
[----:B------:R-:W-:Y:S01]  /*0000*/  LDC R1, c[0x0][0x37c] ;  /* 0x0000df00ff017b82 */ /* 0x000fe20000000800 */
[----:B------:R-:W0:Y:S07]  /*0010*/  S2R R0, SR_TID.X ;  /* 0x0000000000007919 */ /* 0x000e2e0000002100 */
[----:B------:R-:W0:Y:S01]  /*0020*/  S2UR UR4, SR_CTAID.X ;  /* 0x00000000000479c3 */ /* 0x000e220000002500 */
[----:B------:R-:W1:Y:S07]  /*0030*/  LDCU UR5, c[0x0][0x398] ;  /* 0x00007300ff0577ac */ /* 0x000e6e0008000800 */
[----:B------:R-:W0:Y:S02]  /*0040*/  LDC R9, c[0x0][0x360] ;  /* 0x0000d800ff097b82 */ /* 0x000e240000000800 */
[----:B0-----:R-:W-:-:S05]  /*0050*/  IMAD R9, R9, UR4, R0 ;  /* 0x0000000409097c24 */ /* 0x001fca000f8e0200 */
[----:B-1----:R-:W-:-:S13]  /*0060*/  ISETP.GE.AND P0, PT, R9, UR5, PT ;  /* 0x0000000509007c0c */ /* 0x002fda000bf06270 */
[----:B------:R-:W-:Y:S05]  /*0070*/  @P0 EXIT ;  /* 0x000000000000094d */ /* 0x000fea0003800000 */
[----:B------:R-:W0:Y:S01]  /*0080*/  LDCU.64 UR6, c[0x0][0x380] ;  /* 0x00007000ff0677ac */ /* 0x000e220008000a00 */
[----:B------:R-:W1:Y:S01]  /*0090*/  LDC.64 R2, c[0x0][0x388] ;  /* 0x0000e200ff027b82 */ /* 0x000e620000000a00 */
[----:B------:R-:W2:Y:S07]  /*00a0*/  LDCU.64 UR4, c[0x0][0x358] ;  /* 0x00006b00ff0477ac */ /* 0x000eae0008000a00 */
[----:B------:R-:W3:Y:S01]  /*00b0*/  LDC.64 R4, c[0x0][0x390] ;  /* 0x0000e400ff047b82 */ /* 0x000ee20000000a00 */
[----:B0-----:R-:W-:-:S04]  /*00c0*/  IADD3 R6, P0, PT, R9, UR6, RZ ;  /* 0x0000000609067c10 */ /* 0x001fc8000ff1e0ff */
[----:B------:R-:W-:-:S05]  /*00d0*/  LEA.HI.X.SX32 R7, R9, UR7, 0x1, P0 ;  /* 0x0000000709077c11 */ /* 0x000fca00080f0eff */
[----:B--2---:R-:W2:Y:S01]  /*00e0*/  LDG.E.U8 R6, desc[UR4][R6.64] ;  /* 0x0000000406067981 */ /* 0x004ea2000c1e1100 */
[----:B-1----:R-:W-:-:S04]  /*00f0*/  IMAD.WIDE R2, R9, 0x4, R2 ;  /* 0x0000000409027825 */ /* 0x002fc800078e0202 */
[----:B---3--:R-:W-:Y:S01]  /*0100*/  IMAD.WIDE R4, R9, 0x4, R4 ;  /* 0x0000000409047825 */ /* 0x008fe200078e0204 */
[----:B--2---:R-:W-:-:S05]  /*0110*/  I2FP.F32.U32 R11, R6 ;  /* 0x00000006000b7245 */ /* 0x004fca0000201000 */
[----:B------:R-:W-:Y:S04]  /*0120*/  STG.E desc[UR4][R2.64], R11 ;  /* 0x0000000b02007986 */ /* 0x000fe8000c101904 */
[----:B------:R-:W-:Y:S01]  /*0130*/  STG.E desc[UR4][R4.64], R11 ;  /* 0x0000000b04007986 */ /* 0x000fe2000c101904 */
[----:B------:R-:W-:Y:S05]  /*0140*/  EXIT ;  /* 0x000000000000794d */ /* 0x000fea0003800000 */
.L_x_3:
        /* <DEDUP_REMOVED lines=11> */
.L_x_12:


//--------------------- .text._Z16separateChannelsPK6uchar4iiPhS2_S2_ --------------------------
	.section	.text._Z16separateChannelsPK6uchar4iiPhS2_S2_,"ax",@progbits
	.align	128
        .global         _Z16separateChannelsPK6uchar4iiPhS2_S2_
        .type           _Z16separateChannelsPK6uchar4iiPhS2_S2_,@function
        .size           _Z16separateChannelsPK6uchar4iiPhS2_S2_,(.L_x_13 - _Z16separateChannelsPK6uchar4iiPhS2_S2_)
        .other          _Z16separateChannelsPK6uchar4iiPhS2_S2_,@"STO_CUDA_ENTRY STV_DEFAULT"
_Z16separateChannelsPK6uchar4iiPhS2_S2_:
.text._Z16separateChannelsPK6uchar4iiPhS2_S2_:
        /* <DEDUP_REMOVED lines=9> */
[----:B------:R-:W0:Y:S01]  /*0090*/  LDC.64 R2, c[0x0][0x380] ;  /* 0x0000e000ff027b82 */ /* 0x000e220000000a00 */
[----:B------:R-:W1:Y:S01]  /*00a0*/  LDCU.64 UR4, c[0x0][0x358] ;  /* 0x00006b00ff0477ac */ /* 0x000e620008000a00 */
[----:B------:R-:W2:Y:S01]  /*00b0*/  LDCU.128 UR8, c[0x0][0x390] ;  /* 0x00007200ff0877ac */ /* 0x000ea20008000c00 */
[----:B------:R-:W-:Y:S01]  /*00c0*/  SHF.R.S32.HI R0, RZ, 0x1f, R9 ;  /* 0x0000001fff007819 */ /* 0x000fe20000011409 */
[----:B------:R-:W3:Y:S01]  /*00d0*/  LDCU.64 UR6, c[0x0][0x3a0] ;  /* 0x00007400ff0677ac */ /* 0x000ee20008000a00 */
[----:B0-----:R-:W-:-:S05]  /*00e0*/  IMAD.WIDE R2, R9, 0x4, R2 ;  /* 0x0000000409027825 */ /* 0x001fca00078e0202 */
[----:B-1----:R-:W4:Y:S01]  /*00f0*/  LDG.E.U8 R11, desc[UR4][R2.64] ;  /* 0x00000004020b7981 */ /* 0x002f22000c1e1100 */
[----:B--2---:R-:W-:-:S04]  /*0100*/  IADD3 R4, P0, PT, R9, UR8, RZ ;  /* 0x0000000809047c10 */ /* 0x004fc8000ff1e0ff */
[----:B------:R-:W-:Y:S02]  /*0110*/  IADD3.X R5, PT, PT, R0, UR9, RZ, P0, !PT ;  /* 0x0000000900057c10 */ /* 0x000fe400087fe4ff */
[----:B---3--:R-:W-:-:S03]  /*0120*/  IADD3 R6, P0, PT, R9, UR6, RZ ;  /* 0x0000000609067c10 */ /* 0x008fc6000ff1e0ff */
[----:B----4-:R-:W-:Y:S04]  /*0130*/  STG.E.U8 desc[UR4][R4.64], R11 ;  /* 0x0000000b04007986 */ /* 0x010fe8000c101104 */
[----:B------:R-:W2:Y:S01]  /*0140*/  LDG.E.U8 R13, desc[UR4][R2.64+0x2] ;  /* 0x00000204020d7981 */ /* 0x000ea2000c1e1100 */
[----:B------:R-:W-:Y:S02]  /*0150*/  IADD3.X R7, PT, PT, R0, UR7, RZ, P0, !PT ;  /* 0x0000000700077c10 */ /* 0x000fe400087fe4ff */
[----:B------:R-:W-:-:S03]  /*0160*/  IADD3 R8, P0, PT, R9, UR10, RZ ;  /* 0x0000000a09087c10 */ /* 0x000fc6000ff1e0ff */
[----:B--2---:R-:W-:Y:S04]  /*0170*/  STG.E.U8 desc[UR4][R6.64], R13 ;  /* 0x0000000d06007986 */ /* 0x004fe8000c101104 */
[----:B------:R-:W2:Y:S01]  /*0180*/  LDG.E.U8 R15, desc[UR4][R2.64+0x1] ;  /* 0x00000104020f7981 */ /* 0x000ea2000c1e1100 */
[----:B------:R-:W-:-:S05]  /*0190*/  IADD3.X R9, PT, PT, R0, UR11, RZ, P0, !PT ;  /* 0x0000000b00097c10 */ /* 0x000fca00087fe4ff */
[----:B--2---:R-:W-:Y:S01]  /*01a0*/  STG.E.U8 desc[UR4][R8.64], R15 ;  /* 0x0000000f08007986 */ /* 0x004fe2000c101104 */
[----:B------:R-:W-:Y:S05]  /*01b0*/  EXIT ;  /* 0x000000000000794d */ /* 0x000fea0003800000 */
.L_x_4:
        /* <DEDUP_REMOVED lines=12> */
.L_x_13:


//--------------------- .text._Z10borderMarkPhPbii --------------------------
	.section	.text._Z10borderMarkPhPbii,"ax",@progbits
	.align	128
        .global         _Z10borderMarkPhPbii
        .type           _Z10borderMarkPhPbii,@function
        .size           _Z10borderMarkPhPbii,(.L_x_14 - _Z10borderMarkPhPbii)
        .other          _Z10borderMarkPhPbii,@"STO_CUDA_ENTRY STV_DEFAULT"
_Z10borderMarkPhPbii:
.text._Z10borderMarkPhPbii:
[----:B------:R-:W-:Y:S08]  /*0000*/  LDC R1, c[0x0][0x37c] ;  /* 0x0000df00ff017b82 */ /* 0x000ff00000000800 */
[----:B------:R-:W0:Y:S01]  /*0010*/  LDC R3, c[0x0][0x390] ;  /* 0x0000e400ff037b82 */ /* 0x000e220000000800 */
[----:B------:R-:W1:Y:S01]  /*0020*/  S2R R7, SR_TID.X ;  /* 0x0000000000077919 */ /* 0x000e620000002100 */
[----:B------:R-:W-:Y:S06]  /*0030*/  BSSY.RECONVERGENT B0, `(.L_x_5) ;  /* 0x0000044000007945 */ /* 0x000fec0003800200 */
        /* <DEDUP_REMOVED lines=14> */
[----:B------:R-:W-:-:S05]  /*0120*/  PRMT R4, RZ, 0x7610, R4 ;  /* 0x00007610ff047816 */ /* 0x000fca0000000004 */
[----:B------:R-:W-:-:S04]  /*0130*/  IMAD.HI.U32 R5, R5, R2, RZ ;  /* 0x0000000205057227 */ /* 0x000fc800078e00ff */
[----:B------:R-:W-:-:S04]  /*0140*/  IMAD.MOV R6, RZ, RZ, -R5 ;  /* 0x000000ffff067224 */ /* 0x000fc800078e0a05 */
[----:B------:R-:W-:-:S05]  /*0150*/  IMAD R2, R9, R6, R2 ;  /* 0x0000000609027224 */ /* 0x000fca00078e0202 */
[----:B------:R-:W-:-:S13]  /*0160*/  ISETP.GT.U32.AND P1, PT, R9, R2, PT ;  /* 0x000000020900720c */ /* 0x000fda0003f24070 */
[----:B------:R-:W-:Y:S02]  /*0170*/  @!P1 IMAD.IADD R2, R2, 0x1, -R9 ;  /* 0x0000000102029824 */ /* 0x000fe400078e0a09 */
[----:B------:R-:W-:Y:S01]  /*0180*/  @!P1 VIADD R5, R5, 0x1 ;  /* 0x0000000105059836 */ /* 0x000fe20000000000 */
[----:B------:R-:W-:Y:S02]  /*0190*/  ISETP.NE.AND P1, PT, R3, RZ, PT ;  /* 0x000000ff0300720c */ /* 0x000fe40003f25270 */
[----:B------:R-:W-:Y:S02]  /*01a0*/  ISETP.GE.U32.AND P0, PT, R2, R9, PT ;  /* 0x000000090200720c */ /* 0x000fe40003f06070 */
[----:B------:R-:W-:-:S04]  /*01b0*/  LOP3.LUT R2, R0, R3, RZ, 0x3c, !PT ;  /* 0x0000000300027212 */ /* 0x000fc800078e3cff */
[----:B------:R-:W-:-:S07]  /*01c0*/  ISETP.GE.AND P2, PT, R2, RZ, PT ;  /* 0x000000ff0200720c */ /* 0x000fce0003f46270 */
[----:B------:R-:W-:Y:S01]  /*01d0*/  @P0 VIADD R5, R5, 0x1 ;  /* 0x0000000105050836 */ /* 0x000fe20000000000 */
[----:B------:R-:W-:-:S05]  /*01e0*/  ISETP.GE.AND P0, PT, R3, RZ, PT ;  /* 0x000000ff0300720c */ /* 0x000fca0003f06270 */
[----:B------:R-:W-:Y:S01]  /*01f0*/  @!P2 IMAD.MOV R5, RZ, RZ, -R5 ;  /* 0x000000ffff05a224 */ /* 0x000fe200078e0a05 */
[----:B------:R-:W-:-:S05]  /*0200*/  @!P1 LOP3.LUT R5, RZ, R3, RZ, 0x33, !PT ;  /* 0x00000003ff059212 */ /* 0x000fca00078e33ff */
[----:B------:R-:W-:-:S04]  /*0210*/  IMAD.MOV R2, RZ, RZ, -R5 ;  /* 0x000000ffff027224 */ /* 0x000fc800078e0a05 */
[----:B------:R-:W-:-:S05]  /*0220*/  IMAD R2, R3, R2, R0 ;  /* 0x0000000203027224 */ /* 0x000fca00078e0200 */
[----:B------:R-:W-:-:S04]  /*0230*/  VIMNMX R2, PT, PT, R5, R2, PT ;  /* 0x0000000205027248 */ /* 0x000fc80003fe0100 */
[----:B------:R-:W-:-:S04]  /*0240*/  ISETP.LT.OR P0, PT, R2, 0x1, !P0 ;  /* 0x000000010200780c */ /* 0x000fc80004701670 */
[----:B-1----:R-:W-:Y:S01]  /*0250*/  ISETP.GE.OR P0, PT, R5, UR4, P0 ;  /* 0x0000000405007c0c */ /* 0x002fe20008706670 */
[----:B------:R-:W0:-:S12]  /*0260*/  LDCU.64 UR4, c[0x0][0x358] ;  /* 0x00006b00ff0477ac */ /* 0x000e180008000a00 */
[----:B------:R-:W-:Y:S05]  /*0270*/  @P0 BRA `(.L_x_6) ;  /* 0x00000000007c0947 */ /* 0x000fea0003800000 */
[----:B------:R-:W1:Y:S01]  /*0280*/  LDCU.64 UR6, c[0x0][0x388] ;  /* 0x00007100ff0677ac */ /* 0x000e620008000a00 */
[C-C-:B------:R-:W-:Y:S02]  /*0290*/  IMAD.IADD R6, R0.reuse, 0x1, R3.reuse ;  /* 0x0000000100067824 */ /* 0x140fe400078e0203 */
[----:B------:R-:W-:-:S03]  /*02a0*/  IMAD.IADD R2, R0, 0x1, -R3 ;  /* 0x0000000100027824 */ /* 0x000fc600078e0a03 */
[----:B-1----:R-:W-:Y:S02]  /*02b0*/  IADD3 R6, P1, PT, R6, UR6, RZ ;  /* 0x0000000606067c10 */ /* 0x002fe4000ff3e0ff */
[----:B------:R-:W-:Y:S02]  /*02c0*/  IADD3 R4, P0, PT, R2, UR6, RZ ;  /* 0x0000000602047c10 */ /* 0x000fe4000ff1e0ff */
[----:B------:R-:W-:Y:S01]  /*02d0*/  IADD3 R8, P2, PT, R0, UR6, RZ ;  /* 0x0000000600087c10 */ /* 0x000fe2000ff5e0ff */
[----:B------:R-:W-:Y:S01]  /*02e0*/  IMAD.X R7, RZ, RZ, UR7, P1 ;  /* 0x00000007ff077e24 */ /* 0x000fe200088e06ff */
[----:B------:R-:W-:Y:S02]  /*02f0*/  LEA.HI.X.SX32 R5, R2, UR7, 0x1, P0 ;  /* 0x0000000702057c11 */ /* 0x000fe400080f0eff */
[----:B------:R-:W-:Y:S01]  /*0300*/  IADD3 R2, P0, PT, R4, R3, RZ ;  /* 0x0000000304027210 */ /* 0x000fe20007f1e0ff */
[----:B------:R-:W-:Y:S01]  /*0310*/  IMAD.X R9, RZ, RZ, UR7, P2 ;  /* 0x00000007ff097e24 */ /* 0x000fe200090e06ff */
[----:B0-----:R-:W2:Y:S03]  /*0320*/  LDG.E.U8 R6, desc[UR4][R6.64] ;  /* 0x0000000406067981 */ /* 0x001ea6000c1e1100 */
[----:B------:R-:W-:Y:S01]  /*0330*/  IMAD.X R3, RZ, RZ, R5, P0 ;  /* 0x000000ffff037224 */ /* 0x000fe200000e0605 */
[----:B------:R-:W3:Y:S04]  /*0340*/  LDG.E.U8 R4, desc[UR4][R4.64] ;  /* 0x0000000404047981 */ /* 0x000ee8000c1e1100 */
[----:B------:R-:W4:Y:S04]  /*0350*/  LDG.E.U8 R8, desc[UR4][R8.64+0x1] ;  /* 0x0000010408087981 */ /* 0x000f28000c1e1100 */
[----:B------:R-:W5:Y:S01]  /*0360*/  LDG.E.U8 R2, desc[UR4][R2.64+-0x1] ;  /* 0xffffff0402027981 */ /* 0x000f62000c1e1100 */
[----:B------:R-:W-:Y:S01]  /*0370*/  IMAD.MOV.U32 R11, RZ, RZ, 0x2 ;  /* 0x00000002ff0b7424 */ /* 0x000fe200078e00ff */
[----:B--2---:R-:W-:-:S02]  /*0380*/  ISETP.NE.AND P1, PT, R6, 0x1, PT ;  /* 0x000000010600780c */ /* 0x004fc40003f25270 */
[----:B---3--:R-:W-:Y:S02]  /*0390*/  ISETP.NE.AND P0, PT, R4, 0x1, PT ;  /* 0x000000010400780c */ /* 0x008fe40003f05270 */
[----:B----4-:R-:W-:Y:S02]  /*03a0*/  ISETP.NE.AND P2, PT, R8, 0x1, PT ;  /* 0x000000010800780c */ /* 0x010fe40003f45270 */
[----:B------:R-:W-:Y:S02]  /*03b0*/  SEL R10, RZ, 0x1, P0 ;  /* 0x00000001ff0a7807 */ /* 0x000fe40000000000 */
[----:B-----5:R-:W-:Y:S02]  /*03c0*/  ISETP.NE.AND P3, PT, R2, 0x1, PT ;  /* 0x000000010200780c */ /* 0x020fe40003f65270 */
[----:B------:R-:W-:-:S03]  /*03d0*/  SEL R7, RZ, 0x1, P2 ;  /* 0x00000001ff077807 */ /* 0x000fc60001000000 */
[----:B------:R-:W-:-:S05]  /*03e0*/  @!P1 SEL R10, R11, 0x1, !P0 ;  /* 0x000000010b0a9807 */ /* 0x000fca0004000000 */
[----:B------:R-:W-:-:S04]  /*03f0*/  IMAD.IADD R7, R10, 0x1, R7 ;  /* 0x000000010a077824 */ /* 0x000fc800078e0207 */
[----:B------:R-:W-:Y:S02]  /*0400*/  VIADD R4, R7, 0x1 ;  /* 0x0000000107047836 */ /* 0x000fe40000000000 */
[----:B------:R-:W-:-:S05]  /*0410*/  @P3 IMAD.MOV R4, RZ, RZ, R7 ;  /* 0x000000ffff043224 */ /* 0x000fca00078e0207 */
[C---:B------:R-:W-:Y:S02]  /*0420*/  ISETP.NE.AND P0, PT, R4.reuse, 0x4, PT ;  /* 0x000000040400780c */ /* 0x040fe40003f05270 */
[----:B------:R-:W-:Y:S02]  /*0430*/  ISETP.NE.AND P1, PT, R4, RZ, PT ;  /* 0x000000ff0400720c */ /* 0x000fe40003f25270 */
[----:B------:R-:W-:-:S04]  /*0440*/  SEL R2, R11, 0x1, !P0 ;  /* 0x000000010b027807 */ /* 0x000fc80004000000 */
[----:B------:R-:W-:-:S04]  /*0450*/  SEL R2, R2, RZ, P1 ;  /* 0x000000ff02027207 */ /* 0x000fc80000800000 */
[----:B------:R-:W-:-:S07]  /*0460*/  PRMT R4, R2, 0x7610, R4 ;  /* 0x0000761002047816 */ /* 0x000fce0000000004 */
.L_x_6:
[----:B0-----:R-:W-:Y:S05]  /*0470*/  BSYNC.RECONVERGENT B0 ;  /* 0x0000000000007941 */ /* 0x001fea0003800200 */
.L_x_5:
[----:B------:R-:W0:Y:S02]  /*0480*/  LDCU.64 UR6, c[0x0][0x380] ;  /* 0x00007000ff0677ac */ /* 0x000e240008000a00 */
[----:B0-----:R-:W-:-:S04]  /*0490*/  IADD3 R2, P0, PT, R0, UR6, RZ ;  /* 0x0000000600027c10 */ /* 0x001fc8000ff1e0ff */
[----:B------:R-:W-:-:S05]  /*04a0*/  LEA.HI.X.SX32 R3, R0, UR7, 0x1, P0 ;  /* 0x0000000700037c11 */ /* 0x000fca00080f0eff */
[----:B------:R-:W-:Y:S01]  /*04b0*/  STG.E.U8 desc[UR4][R2.64], R4 ;  /* 0x0000000402007986 */ /* 0x000fe2000c101104 */
[----:B------:R-:W-:Y:S05]  /*04c0*/  EXIT ;  /* 0x000000000000794d */ /* 0x000fea0003800000 */
.L_x_7:
        /* <DEDUP_REMOVED lines=11> */
.L_x_14:


//--------------------- .text._Z11maskComputeP6uchar4Pbii --------------------------
	.section	.text._Z11maskComputeP6uchar4Pbii,"ax",@progbits
	.align	128
        .global         _Z11maskComputeP6uchar4Pbii
        .type           _Z11maskComputeP6uchar4Pbii,@function
        .size           _Z11maskComputeP6uchar4Pbii,(.L_x_15 - _Z11maskComputeP6uchar4Pbii)
        .other          _Z11maskComputeP6uchar4Pbii,@"STO_CUDA_ENTRY STV_DEFAULT"
_Z11maskComputeP6uchar4Pbii:
.text._Z11maskComputeP6uchar4Pbii:
[----:B------:R-:W-:Y:S01]  /*0000*/  LDC R1, c[0x0][0x37c] ;  /* 0x0000df00ff017b82 */ /* 0x000fe20000000800 */
[----:B------:R-:W0:Y:S07]  /*0010*/  S2R R0, SR_TID.X ;  /* 0x0000000000007919 */ /* 0x000e2e0000002100 */
[----:B------:R-:W0:Y:S01]  /*0020*/  S2UR UR8, SR_CTAID.X ;  /* 0x00000000000879c3 */ /* 0x000e220000002500 */
[----:B------:R-:W1:Y:S01]  /*0030*/  LDCU.64 UR4, c[0x0][0x390] ;  /* 0x00007200ff0477ac */ /* 0x000e620008000a00 */
[----:B------:R-:W2:Y:S06]  /*0040*/  LDCU.64 UR10, c[0x0][0x388] ;  /* 0x00007100ff0a77ac */ /* 0x000eac0008000a00 */
[----:B------:R-:W0:Y:S01]  /*0050*/  LDC R7, c[0x0][0x360] ;  /* 0x0000d800ff077b82 */ /* 0x000e220000000800 */
[----:B------:R-:W3:Y:S01]  /*0060*/  LDCU.64 UR6, c[0x0][0x358] ;  /* 0x00006b00ff0677ac */ /* 0x000ee20008000a00 */
[----:B-1----:R-:W-:Y:S01]  /*0070*/  UIMAD UR4, UR5, UR4, URZ ;  /* 0x00000004050472a4 */ /* 0x002fe2000f8e02ff */
[----:B0-----:R-:W-:-:S05]  /*0080*/  IMAD R7, R7, UR8, R0 ;  /* 0x0000000807077c24 */ /* 0x001fca000f8e0200 */
[C---:B------:R-:W-:Y:S02]  /*0090*/  ISETP.GE.AND P0, PT, R7.reuse, UR4, PT ;  /* 0x0000000407007c0c */ /* 0x040fe4000bf06270 */
[----:B--2---:R-:W-:-:S04]  /*00a0*/  IADD3 R2, P1, PT, R7, UR10, RZ ;  /* 0x0000000a07027c10 */ /* 0x004fc8000ff3e0ff */
[----:B------:R-:W-:-:S05]  /*00b0*/  LEA.HI.X.SX32 R3, R7, UR11, 0x1, P1 ;  /* 0x0000000b07037c11 */ /* 0x000fca00088f0eff */
[----:B---3--:R0:W-:Y:S02]  /*00c0*/  STG.E.U8 desc[UR6][R2.64], RZ ;  /* 0x000000ff02007986 */ /* 0x0081e4000c101106 */
[----:B------:R-:W-:Y:S05]  /*00d0*/  @P0 EXIT ;  /* 0x000000000000094d */ /* 0x000fea0003800000 */
[----:B------:R-:W1:Y:S02]  /*00e0*/  LDC.64 R4, c[0x0][0x380] ;  /* 0x0000e000ff047b82 */ /* 0x000e640000000a00 */
[----:B-1----:R-:W-:-:S05]  /*00f0*/  IMAD.WIDE R4, R7, 0x4, R4 ;  /* 0x0000000407047825 */ /* 0x002fca00078e0204 */
[----:B------:R-:W2:Y:S02]  /*0100*/  LDG.E.U8 R0, desc[UR6][R4.64] ;  /* 0x0000000604007981 */ /* 0x000ea4000c1e1100 */
[----:B--2---:R-:W-:-:S13]  /*0110*/  ISETP.NE.AND P0, PT, R0, 0xff, PT ;  /* 0x000000ff0000780c */ /* 0x004fda0003f05270 */
[----:B------:R-:W-:Y:S05]  /*0120*/  @!P0 EXIT ;  /* 0x000000000000894d */ /* 0x000fea0003800000 */
[----:B------:R-:W2:Y:S02]  /*0130*/  LDG.E.U8 R0, desc[UR6][R4.64+0x1] ;  /* 0x0000010604007981 */ /* 0x000ea4000c1e1100 */
[----:B--2---:R-:W-:-:S13]  /*0140*/  ISETP.NE.AND P0, PT, R0, 0xff, PT ;  /* 0x000000ff0000780c */ /* 0x004fda0003f05270 */
[----:B------:R-:W-:Y:S05]  /*0150*/  @!P0 EXIT ;  /* 0x000000000000894d */ /* 0x000fea0003800000 */
[----:B------:R-:W2:Y:S02]  /*0160*/  LDG.E.U8 R4, desc[UR6][R4.64+0x2] ;  /* 0x0000020604047981 */ /* 0x000ea4000c1e1100 */
[----:B--2---:R-:W-:-:S13]  /*0170*/  ISETP.NE.AND P0, PT, R4, 0xff, PT ;  /* 0x000000ff0400780c */ /* 0x004fda0003f05270 */
[----:B------:R-:W-:Y:S05]  /*0180*/  @!P0 EXIT ;  /* 0x000000000000894d */ /* 0x000fea0003800000 */
[----:B------:R-:W-:-:S05]  /*0190*/  IMAD.MOV.U32 R0, RZ, RZ, 0x1 ;  /* 0x00000001ff007424 */ /* 0x000fca00078e00ff */
[----:B------:R-:W-:Y:S01]  /*01a0*/  STG.E.U8 desc[UR6][R2.64], R0 ;  /* 0x0000000002007986 */ /* 0x000fe2000c101106 */
[----:B------:R-:W-:Y:S05]  /*01b0*/  EXIT ;  /* 0x000000000000794d */ /* 0x000fea0003800000 */
.L_x_8:
        /* <DEDUP_REMOVED lines=12> */
.L_x_15:


//--------------------- .nv.shared.reserved.0     --------------------------
	.section	.nv.shared.reserved.0,"aw",@nobits
	.weak		__nv_reservedSMEM_offset_0_alias
	.size		__nv_reservedSMEM_offset_0_alias, 0, 64
	.other		__nv_reservedSMEM_offset_0_alias,@"STO_CUDA_RESERVED_SHARED STV_DEFAULT"
__nv_reservedSMEM_offset_0_alias:
	.zero		0
	.zero		64


//--------------------- .nv.global                --------------------------
	.section	.nv.global,"aw",@nobits
.nv.global:
	.type		_ZN34_INTERNAL_395d213e_4_k_cu_336cd1ae6thrust24THRUST_300001_SM_1000_NS3seqE,@object
	.size		_ZN34_INTERNAL_395d213e_4_k_cu_336cd1ae6thrust24THRUST_300001_SM_1000_NS3seqE,(_ZN34_INTERNAL_395d213e_4_k_cu_336cd1ae4cuda3std3__48in_placeE - _ZN34_INTERNAL_395d213e_4_k_cu_336cd1ae6thrust24THRUST_300001_SM_1000_NS3seqE)
_ZN34_INTERNAL_395d213e_4_k_cu_336cd1ae6thrust24THRUST_300001_SM_1000_NS3seqE:
	.zero		1
	.type		_ZN34_INTERNAL_395d213e_4_k_cu_336cd1ae4cuda3std3__48in_placeE,@object
	.size		_ZN34_INTERNAL_395d213e_4_k_cu_336cd1ae4cuda3std3__48in_placeE,(_ZN34_INTERNAL_395d213e_4_k_cu_336cd1ae4cuda3std6ranges3__45__cpo4sizeE - _ZN34_INTERNAL_395d213e_4_k_cu_336cd1ae4cuda3std3__48in_placeE)
_ZN34_INTERNAL_395d213e_4_k_cu_336cd1ae4cuda3std3__48in_placeE:
	.zero		1
	.type		_ZN34_INTERNAL_395d213e_4_k_cu_336cd1ae4cuda3std6ranges3__45__cpo4sizeE,@object
	.size		_ZN34_INTERNAL_395d213e_4_k_cu_336cd1ae4cuda3std6ranges3__45__cpo4sizeE,(_ZN34_INTERNAL_395d213e_4_k_cu_336cd1ae6thrust24THRUST_300001_SM_1000_NS12placeholders2_3E - _ZN34_INTERNAL_395d213e_4_k_cu_336cd1ae4cuda3std6ranges3__45__cpo4sizeE)
_ZN34_INTERNAL_395d213e_4_k_cu_336cd1ae4cuda3std6ranges3__45__cpo4sizeE:
	.zero		1
	.type		_ZN34_INTERNAL_395d213e_4_k_cu_336cd1ae6thrust24THRUST_300001_SM_1000_NS12placeholders2_3E,@object
	.size		_ZN34_INTERNAL_395d213e_4_k_cu_336cd1ae6thrust24THRUST_300001_SM_1000_NS12placeholders2_3E,(_ZN34_INTERNAL_395d213e_4_k_cu_336cd1ae4cuda3std3__45__cpo6cbeginE - _ZN34_INTERNAL_395d213e_4_k_cu_336cd1ae6thrust24THRUST_300001_SM_1000_NS12placeholders2_3E)
_ZN34_INTERNAL_395d213e_4_k_cu_336cd1ae6thrust24THRUST_300001_SM_1000_NS12placeholders2_3E:
	.zero		1
	.type		_ZN34_INTERNAL_395d213e_4_k_cu_336cd1ae4cuda3std3__45__cpo6cbeginE,@object
	.size		_ZN34_INTERNAL_395d213e_4_k_cu_336cd1ae4cuda3std3__45__cpo6cbeginE,(_ZN34_INTERNAL_395d213e_4_k_cu_336cd1ae4cuda3std6ranges3__45__cpo6cbeginE - _ZN34_INTERNAL_395d213e_4_k_cu_336cd1ae4cuda3std3__45__cpo6cbeginE)
_ZN34_INTERNAL_395d213e_4_k_cu_336cd1ae4cuda3std3__45__cpo6cbeginE:
	.zero		1
	.type		_ZN34_INTERNAL_395d213e_4_k_cu_336cd1ae4cuda3std6ranges3__45__cpo6cbeginE,@object
	.size		_ZN34_INTERNAL_395d213e_4_k_cu_336cd1ae4cuda3std6ranges3__45__cpo6cbeginE,(_ZN34_INTERNAL_395d213e_4_k_cu_336cd1ae6thrust24THRUST_300001_SM_1000_NS12placeholders2_7E - _ZN34_INTERNAL_395d213e_4_k_cu_336cd1ae4cuda3std6ranges3__45__cpo6cbeginE)
_ZN34_INTERNAL_395d213e_4_k_cu_336cd1ae4cuda3std6ranges3__45__cpo6cbeginE:
	.zero		1
	.type		_ZN34_INTERNAL_395d213e_4_k_cu_336cd1ae6thrust24THRUST_300001_SM_1000_NS12placeholders2_7E,@object
	.size		_ZN34_INTERNAL_395d213e_4_k_cu_336cd1ae6thrust24THRUST_300001_SM_1000_NS12placeholders2_7E,(_ZN34_INTERNAL_395d213e_4_k_cu_336cd1ae4cuda3std3__45__cpo7crbeginE - _ZN34_INTERNAL_395d213e_4_k_cu_336cd1ae6thrust24THRUST_300001_SM_1000_NS12placeholders2_7E)
_ZN34_INTERNAL_395d213e_4_k_cu_336cd1ae6thrust24THRUST_300001_SM_1000_NS12placeholders2_7E:
	.zero		1
	.type		_ZN34_INTERNAL_395d213e_4_k_cu_336cd1ae4cuda3std3__45__cpo7crbeginE,@object
	.size		_ZN34_INTERNAL_395d213e_4_k_cu_336cd1ae4cuda3std3__45__cpo7crbeginE,(_ZN34_INTERNAL_395d213e_4_k_cu_336cd1ae4cuda3std6ranges3__45__cpo4nextE - _ZN34_INTERNAL_395d213e_4_k_cu_336cd1ae4cuda3std3__45__cpo7crbeginE)
_ZN34_INTERNAL_395d213e_4_k_cu_336cd1ae4cuda3std3__45__cpo7crbeginE:
	.zero		1
	.type		_ZN34_INTERNAL_395d213e_4_k_cu_336cd1ae4cuda3std6ranges3__45__cpo4nextE,@object
	.size		_ZN34_INTERNAL_395d213e_4_k_cu_336cd1ae4cuda3std6ranges3__45__cpo4nextE,(_ZN34_INTERNAL_395d213e_4_k_cu_336cd1ae4cuda3std6ranges3__45__cpo4swapE - _ZN34_INTERNAL_395d213e_4_k_cu_336cd1ae4cuda3std6ranges3__45__cpo4nextE)
_ZN34_INTERNAL_395d213e_4_k_cu_336cd1ae4cuda3std6ranges3__45__cpo4nextE:
	.zero		1
	.type		_ZN34_INTERNAL_395d213e_4_k_cu_336cd1ae4cuda3std6ranges3__45__cpo4swapE,@object
	.size		_ZN34_INTERNAL_395d213e_4_k_cu_336cd1ae4cuda3std6ranges3__45__cpo4swapE,(_ZN34_INTERNAL_395d213e_4_k_cu_336cd1ae6thrust24THRUST_300001_SM_1000_NS8cuda_cub10par_nosyncE - _ZN34_INTERNAL_395d213e_4_k_cu_336cd1ae4cuda3std6ranges3__45__cpo4swapE)
_ZN34_INTERNAL_395d213e_4_k_cu_336cd1ae4cuda3std6ranges3__45__cpo4swapE:
	.zero		1
	.type		_ZN34_INTERNAL_395d213e_4_k_cu_336cd1ae6thrust24THRUST_300001_SM_1000_NS8cuda_cub10par_nosyncE,@object
	.size		_ZN34_INTERNAL_395d213e_4_k_cu_336cd1ae6thrust24THRUST_300001_SM_1000_NS8cuda_cub10par_nosyncE,(_ZN34_INTERNAL_395d213e_4_k_cu_336cd1ae6thrust24THRUST_300001_SM_1000_NS12placeholders2_9E - _ZN34_INTERNAL_395d213e_4_k_cu_336cd1ae6thrust24THRUST_300001_SM_1000_NS8cuda_cub10par_nosyncE)
_ZN34_INTERNAL_395d213e_4_k_cu_336cd1ae6thrust24THRUST_300001_SM_1000_NS8cuda_cub10par_nosyncE:
	.zero		1
	.type		_ZN34_INTERNAL_395d213e_4_k_cu_336cd1ae6thrust24THRUST_300001_SM_1000_NS12placeholders2_9E,@object
	.size		_ZN34_INTERNAL_395d213e_4_k_cu_336cd1ae6thrust24THRUST_300001_SM_1000_NS12placeholders2_9E,(_ZN34_INTERNAL_395d213e_4_k_cu_336cd1ae4cuda3std3__436_GLOBAL__N__395d213e_4_k_cu_336cd1ae6ignoreE - _ZN34_INTERNAL_395d213e_4_k_cu_336cd1ae6thrust24THRUST_300001_SM_1000_NS12placeholders2_9E)
_ZN34_INTERNAL_395d213e_4_k_cu_336cd1ae6thrust24THRUST_300001_SM_1000_NS12placeholders2_9E:
	.zero		1
	.type		_ZN34_INTERNAL_395d213e_4_k_cu_336cd1ae4cuda3std3__436_GLOBAL__N__395d213e_4_k_cu_336cd1ae6ignoreE,@object
	.size		_ZN34_INTERNAL_395d213e_4_k_cu_336cd1ae4cuda3std3__436_GLOBAL__N__395d213e_4_k_cu_336cd1ae6ignoreE,(_ZN34_INTERNAL_395d213e_4_k_cu_336cd1ae4cuda3std6ranges3__45__cpo4dataE - _ZN34_INTERNAL_395d213e_4_k_cu_336cd1ae4cuda3std3__436_GLOBAL__N__395d213e_4_k_cu_336cd1ae6ignoreE)
_ZN34_INTERNAL_395d213e_4_k_cu_336cd1ae4cuda3std3__436_GLOBAL__N__395d213e_4_k_cu_336cd1ae6ignoreE:
	.zero		1
	.type		_ZN34_INTERNAL_395d213e_4_k_cu_336cd1ae4cuda3std6ranges3__45__cpo4dataE,@object
	.size		_ZN34_INTERNAL_395d213e_4_k_cu_336cd1ae4cuda3std6ranges3__45__cpo4dataE,(_ZN34_INTERNAL_395d213e_4_k_cu_336cd1ae6thrust24THRUST_300001_SM_1000_NS12placeholders2_1E - _ZN34_INTERNAL_395d213e_4_k_cu_336cd1ae4cuda3std6ranges3__45__cpo4dataE)
_ZN34_INTERNAL_395d213e_4_k_cu_336cd1ae4cuda3std6ranges3__45__cpo4dataE:
	.zero		1
	.type		_ZN34_INTERNAL_395d213e_4_k_cu_336cd1ae6thrust24THRUST_300001_SM_1000_NS12placeholders2_1E,@object
	.size		_ZN34_INTERNAL_395d213e_4_k_cu_336cd1ae6thrust24THRUST_300001_SM_1000_NS12placeholders2_1E,(_ZN34_INTERNAL_395d213e_4_k_cu_336cd1ae4cuda3std3__45__cpo5beginE - _ZN34_INTERNAL_395d213e_4_k_cu_336cd1ae6thrust24THRUST_300001_SM_1000_NS12placeholders2_1E)
_ZN34_INTERNAL_395d213e_4_k_cu_336cd1ae6thrust24THRUST_300001_SM_1000_NS12placeholders2_1E:
	.zero		1
	.type		_ZN34_INTERNAL_395d213e_4_k_cu_336cd1ae4cuda3std3__45__cpo5beginE,@object
	.size		_ZN34_INTERNAL_395d213e_4_k_cu_336cd1ae4cuda3std3__45__cpo5beginE,(_ZN34_INTERNAL_395d213e_4_k_cu_336cd1ae4cuda3std6ranges3__45__cpo5beginE - _ZN34_INTERNAL_395d213e_4_k_cu_336cd1ae4cuda3std3__45__cpo5beginE)
_ZN34_INTERNAL_395d213e_4_k_cu_336cd1ae4cuda3std3__45__cpo5beginE:
	.zero		1
	.type		_ZN34_INTERNAL_395d213e_4_k_cu_336cd1ae4cuda3std6ranges3__45__cpo5beginE,@object
	.size		_ZN34_INTERNAL_395d213e_4_k_cu_336cd1ae4cuda3std6ranges3__45__cpo5beginE,(_ZN34_INTERNAL_395d213e_4_k_cu_336cd1ae6thrust24THRUST_300001_SM_1000_NS12placeholders2_5E - _ZN34_INTERNAL_395d213e_4_k_cu_336cd1ae4cuda3std6ranges3__45__cpo5beginE)
_ZN34_INTERNAL_395d213e_4_k_cu_336cd1ae4cuda3std6ranges3__45__cpo5beginE:
	.zero		1
	.type		_ZN34_INTERNAL_395d213e_4_k_cu_336cd1ae6thrust24THRUST_300001_SM_1000_NS12placeholders2_5E,@object
	.size		_ZN34_INTERNAL_395d213e_4_k_cu_336cd1ae6thrust24THRUST_300001_SM_1000_NS12placeholders2_5E,(_ZN34_INTERNAL_395d213e_4_k_cu_336cd1ae4cuda3std3__45__cpo6rbeginE - _ZN34_INTERNAL_395d213e_4_k_cu_336cd1ae6thrust24THRUST_300001_SM_1000_NS12placeholders2_5E)
_ZN34_INTERNAL_395d213e_4_k_cu_336cd1ae6thrust24THRUST_300001_SM_1000_NS12placeholders2_5E:
	.zero		1
	.type		_ZN34_INTERNAL_395d213e_4_k_cu_336cd1ae4cuda3std3__45__cpo6rbeginE,@object
	.size		_ZN34_INTERNAL_395d213e_4_k_cu_336cd1ae4cuda3std3__45__cpo6rbeginE,(_ZN34_INTERNAL_395d213e_4_k_cu_336cd1ae4cuda3std6ranges3__45__cpo7advanceE - _ZN34_INTERNAL_395d213e_4_k_cu_336cd1ae4cuda3std3__45__cpo6rbeginE)
_ZN34_INTERNAL_395d213e_4_k_cu_336cd1ae4cuda3std3__45__cpo6rbeginE:
	.zero		1
	.type		_ZN34_INTERNAL_395d213e_4_k_cu_336cd1ae4cuda3std6ranges3__45__cpo7advanceE,@object
	.size		_ZN34_INTERNAL_395d213e_4_k_cu_336cd1ae4cuda3std6ranges3__45__cpo7advanceE,(_ZN34_INTERNAL_395d213e_4_k_cu_336cd1ae4cuda3std3__47nulloptE - _ZN34_INTERNAL_395d213e_4_k_cu_336cd1ae4cuda3std6ranges3__45__cpo7advanceE)
_ZN34_INTERNAL_395d213e_4_k_cu_336cd1ae4cuda3std6ranges3__45__cpo7advanceE:
	.zero		1
	.type		_ZN34_INTERNAL_395d213e_4_k_cu_336cd1ae4cuda3std3__47nulloptE,@object
	.size		_ZN34_INTERNAL_395d213e_4_k_cu_336cd1ae4cuda3std3__47nulloptE,(_ZN34_INTERNAL_395d213e_4_k_cu_336cd1ae4cuda3std6ranges3__45__cpo8distanceE - _ZN34_INTERNAL_395d213e_4_k_cu_336cd1ae4cuda3std3__47nulloptE)
_ZN34_INTERNAL_395d213e_4_k_cu_336cd1ae4cuda3std3__47nulloptE:
	.zero		1
	.type		_ZN34_INTERNAL_395d213e_4_k_cu_336cd1ae4cuda3std6ranges3__45__cpo8distanceE,@object
	.size		_ZN34_INTERNAL_395d213e_4_k_cu_336cd1ae4cuda3std6ranges3__45__cpo8distanceE,(_ZN34_INTERNAL_395d213e_4_k_cu_336cd1ae6thrust24THRUST_300001_SM_1000_NS12placeholders3_10E - _ZN34_INTERNAL_395d213e_4_k_cu_336cd1ae4cuda3std6ranges3__45__cpo8distanceE)
_ZN34_INTERNAL_395d213e_4_k_cu_336cd1ae4cuda3std6ranges3__45__cpo8distanceE:
	.zero		1
	.type		_ZN34_INTERNAL_395d213e_4_k_cu_336cd1ae6thrust24THRUST_300001_SM_1000_NS12placeholders3_10E,@object
	.size		_ZN34_INTERNAL_395d213e_4_k_cu_336cd1ae6thrust24THRUST_300001_SM_1000_NS12placeholders3_10E,(_ZN34_INTERNAL_395d213e_4_k_cu_336cd1ae4cuda3std3__419piecewise_constructE - _ZN34_INTERNAL_395d213e_4_k_cu_336cd1ae6thrust24THRUST_300001_SM_1000_NS12placeholders3_10E)
_ZN34_INTERNAL_395d213e_4_k_cu_336cd1ae6thrust24THRUST_300001_SM_1000_NS12placeholders3_10E:
	.zero		1
	.type		_ZN34_INTERNAL_395d213e_4_k_cu_336cd1ae4cuda3std3__419piecewise_constructE,@object
	.size		_ZN34_INTERNAL_395d213e_4_k_cu_336cd1ae4cuda3std3__419piecewise_constructE,(_ZN34_INTERNAL_395d213e_4_k_cu_336cd1ae4cuda3std6ranges3__45__cpo5cdataE - _ZN34_INTERNAL_395d213e_4_k_cu_336cd1ae4cuda3std3__419piecewise_constructE)
_ZN34_INTERNAL_395d213e_4_k_cu_336cd1ae4cuda3std3__419piecewise_constructE:
	.zero		1
	.type		_ZN34_INTERNAL_395d213e_4_k_cu_336cd1ae4cuda3std6ranges3__45__cpo5cdataE,@object
	.size		_ZN34_INTERNAL_395d213e_4_k_cu_336cd1ae4cuda3std6ranges3__45__cpo5cdataE,(_ZN34_INTERNAL_395d213e_4_k_cu_336cd1ae6thrust24THRUST_300001_SM_1000_NS12placeholders2_2E - _ZN34_INTERNAL_395d213e_4_k_cu_336cd1ae4cuda3std6ranges3__45__cpo5cdataE)
_ZN34_INTERNAL_395d213e_4_k_cu_336cd1ae4cuda3std6ranges3__45__cpo5cdataE:
	.zero		1
	.type		_ZN34_INTERNAL_395d213e_4_k_cu_336cd1ae6thrust24THRUST_300001_SM_1000_NS12placeholders2_2E,@object
	.size		_ZN34_INTERNAL_395d213e_4_k_cu_336cd1ae6thrust24THRUST_300001_SM_1000_NS12placeholders2_2E,(_ZN34_INTERNAL_395d213e_4_k_cu_336cd1ae4cuda3std3__45__cpo3endE - _ZN34_INTERNAL_395d213e_4_k_cu_336cd1ae6thrust24THRUST_300001_SM_1000_NS12placeholders2_2E)
_ZN34_INTERNAL_395d213e_4_k_cu_336cd1ae6thrust24THRUST_300001_SM_1000_NS12placeholders2_2E:
	.zero		1
	.type		_ZN34_INTERNAL_395d213e_4_k_cu_336cd1ae4cuda3std3__45__cpo3endE,@object
	.size		_ZN34_INTERNAL_395d213e_4_k_cu_336cd1ae4cuda3std3__45__cpo3endE,(_ZN34_INTERNAL_395d213e_4_k_cu_336cd1ae4cuda3std6ranges3__45__cpo3endE - _ZN34_INTERNAL_395d213e_4_k_cu_336cd1ae4cuda3std3__45__cpo3endE)
_ZN34_INTERNAL_395d213e_4_k_cu_336cd1ae4cuda3std3__45__cpo3endE:
	.zero		1
	.type		_ZN34_INTERNAL_395d213e_4_k_cu_336cd1ae4cuda3std6ranges3__45__cpo3endE,@object
	.size		_ZN34_INTERNAL_395d213e_4_k_cu_336cd1ae4cuda3std6ranges3__45__cpo3endE,(_ZN34_INTERNAL_395d213e_4_k_cu_336cd1ae6thrust24THRUST_300001_SM_1000_NS12placeholders2_6E - _ZN34_INTERNAL_395d213e_4_k_cu_336cd1ae4cuda3std6ranges3__45__cpo3endE)
_ZN34_INTERNAL_395d213e_4_k_cu_336cd1ae4cuda3std6ranges3__45__cpo3endE:
	.zero		1
	.type		_ZN34_INTERNAL_395d213e_4_k_cu_336cd1ae6thrust24THRUST_300001_SM_1000_NS12placeholders2_6E,@object
	.size		_ZN34_INTERNAL_395d213e_4_k_cu_336cd1ae6thrust24THRUST_300001_SM_1000_NS12placeholders2_6E,(_ZN34_INTERNAL_395d213e_4_k_cu_336cd1ae4cuda3std3__45__cpo4rendE - _ZN34_INTERNAL_395d213e_4_k_cu_336cd1ae6thrust24THRUST_300001_SM_1000_NS12placeholders2_6E)
_ZN34_INTERNAL_395d213e_4_k_cu_336cd1ae6thrust24THRUST_300001_SM_1000_NS12placeholders2_6E:
	.zero		1
	.type		_ZN34_INTERNAL_395d213e_4_k_cu_336cd1ae4cuda3std3__45__cpo4rendE,@object
	.size		_ZN34_INTERNAL_395d213e_4_k_cu_336cd1ae4cuda3std3__45__cpo4rendE,(_ZN34_INTERNAL_395d213e_4_k_cu_336cd1ae4cuda3std6ranges3__45__cpo9iter_swapE - _ZN34_INTERNAL_395d213e_4_k_cu_336cd1ae4cuda3std3__45__cpo4rendE)
_ZN34_INTERNAL_395d213e_4_k_cu_336cd1ae4cuda3std3__45__cpo4rendE:
	.zero		1
	.type		_ZN34_INTERNAL_395d213e_4_k_cu_336cd1ae4cuda3std6ranges3__45__cpo9iter_swapE,@object
	.size		_ZN34_INTERNAL_395d213e_4_k_cu_336cd1ae4cuda3std6ranges3__45__cpo9iter_swapE,(_ZN34_INTERNAL_395d213e_4_k_cu_336cd1ae4cuda3std3__48unexpectE - _ZN34_INTERNAL_395d213e_4_k_cu_336cd1ae4cuda3std6ranges3__45__cpo9iter_swapE)
_ZN34_INTERNAL_395d213e_4_k_cu_336cd1ae4cuda3std6ranges3__45__cpo9iter_swapE:
	.zero		1
	.type		_ZN34_INTERNAL_395d213e_4_k_cu_336cd1ae4cuda3std3__48unexpectE,@object
	.size		_ZN34_INTERNAL_395d213e_4_k_cu_336cd1ae4cuda3std3__48unexpectE,(_ZN34_INTERNAL_395d213e_4_k_cu_336cd1ae6thrust24THRUST_300001_SM_1000_NS8cuda_cub3parE - _ZN34_INTERNAL_395d213e_4_k_cu_336cd1ae4cuda3std3__48unexpectE)
_ZN34_INTERNAL_395d213e_4_k_cu_336cd1ae4cuda3std3__48unexpectE:
	.zero		1
	.type		_ZN34_INTERNAL_395d213e_4_k_cu_336cd1ae6thrust24THRUST_300001_SM_1000_NS8cuda_cub3parE,@object
	.size		_ZN34_INTERNAL_395d213e_4_k_cu_336cd1ae6thrust24THRUST_300001_SM_1000_NS8cuda_cub3parE,(_ZN34_INTERNAL_395d213e_4_k_cu_336cd1ae6thrust24THRUST_300001_SM_1000_NS12placeholders2_4E - _ZN34_INTERNAL_395d213e_4_k_cu_336cd1ae6thrust24THRUST_300001_SM_1000_NS8cuda_cub3parE)
_ZN34_INTERNAL_395d213e_4_k_cu_336cd1ae6thrust24THRUST_300001_SM_1000_NS8cuda_cub3parE:
	.zero		1
	.type		_ZN34_INTERNAL_395d213e_4_k_cu_336cd1ae6thrust24THRUST_300001_SM_1000_NS12placeholders2_4E,@object
	.size		_ZN34_INTERNAL_395d213e_4_k_cu_336cd1ae6thrust24THRUST_300001_SM_1000_NS12placeholders2_4E,(_ZN34_INTERNAL_395d213e_4_k_cu_336cd1ae4cuda3std3__45__cpo4cendE - _ZN34_INTERNAL_395d213e_4_k_cu_336cd1ae6thrust24THRUST_300001_SM_1000_NS12placeholders2_4E)
_ZN34_INTERNAL_395d213e_4_k_cu_336cd1ae6thrust24THRUST_300001_SM_1000_NS12placeholders2_4E:
	.zero		1
	.type		_ZN34_INTERNAL_395d213e_4_k_cu_336cd1ae4cuda3std3__45__cpo4cendE,@object
	.size		_ZN34_INTERNAL_395d213e_4_k_cu_336cd1ae4cuda3std3__45__cpo4cendE,(_ZN34_INTERNAL_395d213e_4_k_cu_336cd1ae4cuda3std6ranges3__45__cpo4cendE - _ZN34_INTERNAL_395d213e_4_k_cu_336cd1ae4cuda3std3__45__cpo4cendE)
_ZN34_INTERNAL_395d213e_4_k_cu_336cd1ae4cuda3std3__45__cpo4cendE:
	.zero		1
	.type		_ZN34_INTERNAL_395d213e_4_k_cu_336cd1ae4cuda3std6ranges3__45__cpo4cendE,@object
	.size		_ZN34_INTERNAL_395d213e_4_k_cu_336cd1ae4cuda3std6ranges3__45__cpo4cendE,(_ZN34_INTERNAL_395d213e_4_k_cu_336cd1ae4cuda3std3__420unreachable_sentinelE - _ZN34_INTERNAL_395d213e_4_k_cu_336cd1ae4cuda3std6ranges3__45__cpo4cendE)
_ZN34_INTERNAL_395d213e_4_k_cu_336cd1ae4cuda3std6ranges3__45__cpo4cendE:
	.zero		1
	.type		_ZN34_INTERNAL_395d213e_4_k_cu_336cd1ae4cuda3std3__420unreachable_sentinelE,@object
	.size		_ZN34_INTERNAL_395d213e_4_k_cu_336cd1ae4cuda3std3__420unreachable_sentinelE,(_ZN34_INTERNAL_395d213e_4_k_cu_336cd1ae4cuda3std6ranges3__45__cpo5ssizeE - _ZN34_INTERNAL_395d213e_4_k_cu_336cd1ae4cuda3std3__420unreachable_sentinelE)
_ZN34_INTERNAL_395d213e_4_k_cu_336cd1ae4cuda3std3__420unreachable_sentinelE:
	.zero		1
	.type		_ZN34_INTERNAL_395d213e_4_k_cu_336cd1ae4cuda3std6ranges3__45__cpo5ssizeE,@object
	.size		_ZN34_INTERNAL_395d213e_4_k_cu_336cd1ae4cuda3std6ranges3__45__cpo5ssizeE,(_ZN34_INTERNAL_395d213e_4_k_cu_336cd1ae6thrust24THRUST_300001_SM_1000_NS12placeholders2_8E - _ZN34_INTERNAL_395d213e_4_k_cu_336cd1ae4cuda3std6ranges3__45__cpo5ssizeE)
_ZN34_INTERNAL_395d213e_4_k_cu_336cd1ae4cuda3std6ranges3__45__cpo5ssizeE:
	.zero		1
	.type		_ZN34_INTERNAL_395d213e_4_k_cu_336cd1ae6thrust24THRUST_300001_SM_1000_NS12placeholders2_8E,@object
	.size		_ZN34_INTERNAL_395d213e_4_k_cu_336cd1ae6thrust24THRUST_300001_SM_1000_NS12placeholders2_8E,(_ZN34_INTERNAL_395d213e_4_k_cu_336cd1ae4cuda3std3__45__cpo5crendE - _ZN34_INTERNAL_395d213e_4_k_cu_336cd1ae6thrust24THRUST_300001_SM_1000_NS12placeholders2_8E)
_ZN34_INTERNAL_395d213e_4_k_cu_336cd1ae6thrust24THRUST_300001_SM_1000_NS12placeholders2_8E:
	.zero		1
	.type		_ZN34_INTERNAL_395d213e_4_k_cu_336cd1ae4cuda3std3__45__cpo5crendE,@object
	.size		_ZN34_INTERNAL_395d213e_4_k_cu_336cd1ae4cuda3std3__45__cpo5crendE,(_ZN34_INTERNAL_395d213e_4_k_cu_336cd1ae4cuda3std6ranges3__45__cpo4prevE - _ZN34_INTERNAL_395d213e_4_k_cu_336cd1ae4cuda3std3__45__cpo5crendE)
_ZN34_INTERNAL_395d213e_4_k_cu_336cd1ae4cuda3std3__45__cpo5crendE:
	.zero		1
	.type		_ZN34_INTERNAL_395d213e_4_k_cu_336cd1ae4cuda3std6ranges3__45__cpo4prevE,@object
	.size		_ZN34_INTERNAL_395d213e_4_k_cu_336cd1ae4cuda3std6ranges3__45__cpo4prevE,(_ZN34_INTERNAL_395d213e_4_k_cu_336cd1ae4cuda3std6ranges3__45__cpo9iter_moveE - _ZN34_INTERNAL_395d213e_4_k_cu_336cd1ae4cuda3std6ranges3__45__cpo4prevE)
_ZN34_INTERNAL_395d213e_4_k_cu_336cd1ae4cuda3std6ranges3__45__cpo4prevE:
	.zero		1
	.type		_ZN34_INTERNAL_395d213e_4_k_cu_336cd1ae4cuda3std6ranges3__45__cpo9iter_moveE,@object
	.size		_ZN34_INTERNAL_395d213e_4_k_cu_336cd1ae4cuda3std6ranges3__45__cpo9iter_moveE,(_ZN34_INTERNAL_395d213e_4_k_cu_336cd1ae6thrust24THRUST_300001_SM_1000_NS6system6detail10sequential3seqE - _ZN34_INTERNAL_395d213e_4_k_cu_336cd1ae4cuda3std6ranges3__45__cpo9iter_moveE)
_ZN34_INTERNAL_395d213e_4_k_cu_336cd1ae4cuda3std6ranges3__45__cpo9iter_moveE:
	.zero		1
	.type		_ZN34_INTERNAL_395d213e_4_k_cu_336cd1ae6thrust24THRUST_300001_SM_1000_NS6system6detail10sequential3seqE,@object
	.size		_ZN34_INTERNAL_395d213e_4_k_cu_336cd1ae6thrust24THRUST_300001_SM_1000_NS6system6detail10sequential3seqE,(.L_31 - _ZN34_INTERNAL_395d213e_4_k_cu_336cd1ae6thrust24THRUST_300001_SM_1000_NS6system6detail10sequential3seqE)
_ZN34_INTERNAL_395d213e_4_k_cu_336cd1ae6thrust24THRUST_300001_SM_1000_NS6system6detail10sequential3seqE:
	.zero		1
.L_31:


//--------------------- .nv.constant0._ZN3cub18CUB_300001_SM_10006detail11EmptyKernelIvEEvv --------------------------
	.section	.nv.constant0._ZN3cub18CUB_300001_SM_10006detail11EmptyKernelIvEEvv,"a",@progbits
	.sectionflags	@""
	.align	4
.nv.constant0._ZN3cub18CUB_300001_SM_10006detail11EmptyKernelIvEEvv:
	.zero		896


//--------------------- .nv.constant0._Z11final_mergeP6uchar4iiPfS1_S1_Ph --------------------------
	.section	.nv.constant0._Z11final_mergeP6uchar4iiPfS1_S1_Ph,"a",@progbits
	.sectionflags	@""
	.align	4
.nv.constant0._Z11final_mergeP6uchar4iiPfS1_S1_Ph:
	.zero		944


//--------------------- .nv.constant0._Z7blenderPhS_PfS0_iiS_ --------------------------
	.section	.nv.constant0._Z7blenderPhS_PfS0_iiS_,"a",@progbits
	.sectionflags	@""
	.align	4
.nv.constant0._Z7blenderPhS_PfS0_iiS_:
	.zero		944


//--------------------- .nv.constant0._Z10init_guessPhPfS0_i --------------------------
	.section	.nv.constant0._Z10init_guessPhPfS0_i,"a",@progbits
	.sectionflags	@""
	.align	4
.nv.constant0._Z10init_guessPhPfS0_i:
	.zero		924


//--------------------- .nv.constant0._Z16separateChannelsPK6uchar4iiPhS2_S2_ --------------------------
	.section	.nv.constant0._Z16separateChannelsPK6uchar4iiPhS2_S2_,"a",@progbits
	.sectionflags	@""
	.align	4
.nv.constant0._Z16separateChannelsPK6uchar4iiPhS2_S2_:
	.zero		936


//--------------------- .nv.constant0._Z10borderMarkPhPbii --------------------------
	.section	.nv.constant0._Z10borderMarkPhPbii,"a",@progbits
	.sectionflags	@""
	.align	4
.nv.constant0._Z10borderMarkPhPbii:
	.zero		920


//--------------------- .nv.constant0._Z11maskComputeP6uchar4Pbii --------------------------
	.section	.nv.constant0._Z11maskComputeP6uchar4Pbii,"a",@progbits
	.sectionflags	@""
	.align	4
.nv.constant0._Z11maskComputeP6uchar4Pbii:
	.zero		920


//--------------------- SYMBOLS --------------------------

	.type		.nv.reservedSmem.offset0,@object
	.size		.nv.reservedSmem.offset0,0x4
